	.headerflags	@"EF_CUDA_TEXMODE_UNIFIED EF_CUDA_64BIT_ADDRESS EF_CUDA_ACCELERATORS EF_CUDA_SM90 EF_CUDA_VIRTUAL_SM(EF_CUDA_SM90)"
	.elftype	@"ET_EXEC"


//--------------------- .nv.info                  --------------------------
	.section	.nv.info,"",@"SHT_CUDA_INFO"
	.align	4


	//----- nvinfo : EIATTR_REGCOUNT
	.align		4
        /*0000*/ 	.byte	0x04, 0x2f
        /*0002*/ 	.short	(.L_4 - .L_3)
	.align		4
.L_3:
        /*0004*/ 	.word	index@(triton_per_fused__softmax_add_4)
        /*0008*/ 	.word	0x0000003a


	//----- nvinfo : EIATTR_MIN_STACK_SIZE
	.align		4
.L_4:
        /*000c*/ 	.byte	0x04, 0x12
        /*000e*/ 	.short	(.L_6 - .L_5)
	.align		4
.L_5:
        /*0010*/ 	.word	index@(triton_per_fused__softmax_add_4)
        /*0014*/ 	.word	0x00000000


	//----- nvinfo : EIATTR_FRAME_SIZE
	.align		4
.L_6:
        /*0018*/ 	.byte	0x04, 0x11
        /*001a*/ 	.short	(.L_8 - .L_7)
	.align		4
.L_7:
        /*001c*/ 	.word	index@(triton_per_fused__softmax_add_4)
        /*0020*/ 	.word	0x00000000


	//----- nvinfo : EIATTR_MIN_STACK_SIZE
	.align		4
.L_8:
        /*0024*/ 	.byte	0x04, 0x12
        /*0026*/ 	.short	(.L_10 - .L_9)
	.align		4
.L_9:
        /*0028*/ 	.word	index@(triton_per_fused__softmax_add_4)
        /*002c*/ 	.word	0x00000000
.L_10:


//--------------------- .nv.info.triton_per_fused__softmax_add_4 --------------------------
	.section	.nv.info.triton_per_fused__softmax_add_4,"",@"SHT_CUDA_INFO"
	.sectionflags	@""
	.align	4


	//----- nvinfo : EIATTR_CUDA_API_VERSION
	.align		4
        /*0000*/ 	.byte	0x04, 0x37
        /*0002*/ 	.short	(.L_12 - .L_11)
.L_11:
        /*0004*/ 	.word	0x0000007c


	//----- nvinfo : EIATTR_KPARAM_INFO
	.align		4
.L_12:
        /*0008*/ 	.byte	0x04, 0x17
        /*000a*/ 	.short	(.L_14 - .L_13)
.L_13:
        /*000c*/ 	.word	0x00000000
        /*0010*/ 	.short	0x0004
        /*0012*/ 	.short	0x001c
        /*0014*/ 	.byte	0x00, 0xf0, 0x11, 0x00


	//----- nvinfo : EIATTR_KPARAM_INFO
	.align		4
.L_14:
        /*0018*/ 	.byte	0x04, 0x17
        /*001a*/ 	.short	(.L_16 - .L_15)
.L_15:
        /*001c*/ 	.word	0x00000000
        /*0020*/ 	.short	0x0003
        /*0022*/ 	.short	0x0018
        /*0024*/ 	.byte	0x00, 0xf0, 0x11, 0x00


	//----- nvinfo : EIATTR_KPARAM_INFO
	.align		4
.L_16:
        /*0028*/ 	.byte	0x04, 0x17
        /*002a*/ 	.short	(.L_18 - .L_17)
.L_17:
        /*002c*/ 	.word	0x00000000
        /*0030*/ 	.short	0x0002
        /*0032*/ 	.short	0x0010
        /*0034*/ 	.byte	0x00, 0xf4, 0x21, 0x00


	//----- nvinfo : EIATTR_KPARAM_INFO
	.align		4
.L_18:
        /*0038*/ 	.byte	0x04, 0x17
        /*003a*/ 	.short	(.L_20 - .L_19)
.L_19:
        /*003c*/ 	.word	0x00000000
        /*0040*/ 	.short	0x0001
        /*0042*/ 	.short	0x0008
        /*0044*/ 	.byte	0x00, 0xf4, 0x21, 0x00


	//----- nvinfo : EIATTR_KPARAM_INFO
	.align		4
.L_20:
        /*0048*/ 	.byte	0x04, 0x17
        /*004a*/ 	.short	(.L_22 - .L_21)
.L_21:
        /*004c*/ 	.word	0x00000000
        /*0050*/ 	.short	0x0000
        /*0052*/ 	.short	0x0000
        /*0054*/ 	.byte	0x00, 0xf4, 0x21, 0x00


	//----- nvinfo : EIATTR_SPARSE_MMA_MASK
	.align		4
.L_22:
        /*0058*/ 	.byte	0x03, 0x50
        /*005a*/ 	.short	0x0000


	//----- nvinfo : EIATTR_MAXREG_COUNT
	.align		4
        /*005c*/ 	.byte	0x03, 0x1b
        /*005e*/ 	.short	0x00ff


	//----- nvinfo : EIATTR_EXTERNS
	.align		4
        /*0060*/ 	.byte	0x04, 0x0f
        /*0062*/ 	.short	(.L_24 - .L_23)


	//   ....[0]....
	.align		4
.L_23:
        /*0064*/ 	.word	index@(__assertfail)


	//----- nvinfo : EIATTR_COOP_GROUP_MASK_REGIDS
	.align		4
.L_24:
        /*0068*/ 	.byte	0x04, 0x29
        /*006a*/ 	.short	(.L_26 - .L_25)


	//   ....[0]....
.L_25:
        /*006c*/ 	.word	0xffffffff


	//   ....[1]....
        /*0070*/ 	.word	0xffffffff


	//   ....[2]....
        /*0074*/ 	.word	0xffffffff


	//   ....[3]....
        /*0078*/ 	.word	0xffffffff


	//   ....[4]....
        /*007c*/ 	.word	0xffffffff


	//   ....[5]....
        /*0080*/ 	.word	0xffffffff


	//----- nvinfo : EIATTR_COOP_GROUP_INSTR_OFFSETS
	.align		4
.L_26:
        /*0084*/ 	.byte	0x04, 0x28
        /*0086*/ 	.short	(.L_28 - .L_27)


	//   ....[0]....
.L_27:
        /*0088*/ 	.word	0x000017c0


	//   ....[1]....
        /*008c*/ 	.word	0x00001820


	//   ....[2]....
        /*0090*/ 	.word	0x00001870


	//   ....[3]....
        /*0094*/ 	.word	0x00001cd0


	//   ....[4]....
        /*0098*/ 	.word	0x00001d00


	//   ....[5]....
        /*009c*/ 	.word	0x00001d40


	//----- nvinfo : EIATTR_SYSCALL_OFFSETS
	.align		4
.L_28:
        /*00a0*/ 	.byte	0x04, 0x46
        /*00a2*/ 	.short	(.L_30 - .L_29)


	//   ....[0]....
.L_29:
        /*00a4*/ 	.word	0x00000da0


	//----- nvinfo : EIATTR_EXIT_INSTR_OFFSETS
	.align		4
.L_30:
        /*00a8*/ 	.byte	0x04, 0x1c
        /*00aa*/ 	.short	(.L_32 - .L_31)


	//   ....[0]....
.L_31:
        /*00ac*/ 	.word	0x000020e0


	//   ....[1]....
        /*00b0*/ 	.word	0x00002110


	//----- nvinfo : EIATTR_REQNTID
	.align		4
.L_32:
        /*00b4*/ 	.byte	0x04, 0x10
        /*00b6*/ 	.short	(.L_34 - .L_33)
.L_33:
        /*00b8*/ 	.word	0x00000100
        /*00bc*/ 	.word	0x00000001
        /*00c0*/ 	.word	0x00000001


	//----- nvinfo : EIATTR_CRS_STACK_SIZE
	.align		4
.L_34:
        /*00c4*/ 	.byte	0x04, 0x1e
        /*00c6*/ 	.short	(.L_36 - .L_35)
.L_35:
        /*00c8*/ 	.word	0x00000000


	//----- nvinfo : EIATTR_CBANK_PARAM_SIZE
	.align		4
.L_36:
        /*00cc*/ 	.byte	0x03, 0x19
        /*00ce*/ 	.short	0x0020


	//----- nvinfo : EIATTR_PARAM_CBANK
	.align		4
        /*00d0*/ 	.byte	0x04, 0x0a
        /*00d2*/ 	.short	(.L_38 - .L_37)
	.align		4
.L_37:
        /*00d4*/ 	.word	index@(.nv.constant0.triton_per_fused__softmax_add_4)
        /*00d8*/ 	.short	0x0210
        /*00da*/ 	.short	0x0020


	//----- nvinfo : EIATTR_SW_WAR
	.align		4
.L_38:
        /*00dc*/ 	.byte	0x04, 0x36
        /*00de*/ 	.short	(.L_40 - .L_39)
.L_39:
        /*00e0*/ 	.word	0x00000008
.L_40:


//--------------------- .nv.callgraph             --------------------------
	.section	.nv.callgraph,"",@"SHT_CUDA_CALLGRAPH"
	.align	4
	.sectionentsize	8
	.align		4
        /*0000*/ 	.word	0x00000000
	.align		4
        /*0004*/ 	.word	0xffffffff
	.align		4
        /*0008*/ 	.word	index@(triton_per_fused__softmax_add_4)
	.align		4
        /*000c*/ 	.word	index@(__assertfail)
	.align		4
        /*0010*/ 	.word	0x00000000
	.align		4
        /*0014*/ 	.word	0xfffffffe
	.align		4
        /*0018*/ 	.word	0x00000000
	.align		4
        /*001c*/ 	.word	0xfffffffd
	.align		4
        /*0020*/ 	.word	0x00000000
	.align		4
        /*0024*/ 	.word	0xfffffffc


//--------------------- .nv.constant4             --------------------------
	.section	.nv.constant4,"a",@progbits
	.align	8
	.align		8
.nv.constant4:
        /*0000*/ 	.dword	__assertfail
	.align		8
        /*0008*/ 	.dword	assertFunc_0
	.align		8
        /*0010*/ 	.dword	assertFile_0
	.align		8
        /*0018*/ 	.dword	assertMessage_0


//--------------------- .text.triton_per_fused__softmax_add_4 --------------------------
	.section	.text.triton_per_fused__softmax_add_4,"ax",@progbits
	.sectionflags	@"SHF_BARRIERS=1"
	.align	128
        .global         triton_per_fused__softmax_add_4
        .type           triton_per_fused__softmax_add_4,@function
        .size           triton_per_fused__softmax_add_4,(.L_x_2 - triton_per_fused__softmax_add_4)
        .other          triton_per_fused__softmax_add_4,@"STO_CUDA_ENTRY STV_DEFAULT"
triton_per_fused__softmax_add_4:
.text.triton_per_fused__softmax_add_4:
[----:B------:R-:W0:Y:S02]  /*0000*/  LDC R1, c[0x0][0x28] ;  /* 0x00000a00ff017b82 */ /* 0x000e240000000800 */
[----:B------:R-:W1:Y:S01]  /*0010*/  S2R R33, SR_TID.X ;  /* 0x0000000000217919 */ /* 0x000e620000002100 */
[----:B------:R-:W2:Y:S01]  /*0020*/  LDC.64 R14, c[0x0][0x210] ;  /* 0x00008400ff0e7b82 */ /* 0x000ea20000000a00 */
[----:B------:R-:W-:Y:S02]  /*0030*/  CS2R R8, SRZ ;  /* 0x0000000000087805 */ /* 0x000fe4000001ff00 */
[----:B------:R-:W-:Y:S01]  /*0040*/  CS2R R10, SRZ ;  /* 0x00000000000a7805 */ /* 0x000fe2000001ff00 */
[----:B------:R-:W3:Y:S01]  /*0050*/  S2R R12, SR_CTAID.X ;  /* 0x00000000000c7919 */ /* 0x000ee20000002500 */
[----:B------:R-:W-:Y:S01]  /*0060*/  ULDC.64 UR6, c[0x0][0x208] ;  /* 0x0000820000067ab9 */ /* 0x000fe20000000a00 */
[----:B------:R-:W-:Y:S02]  /*0070*/  CS2R R6, SRZ ;  /* 0x0000000000067805 */ /* 0x000fe4000001ff00 */
[----:B------:R-:W4:Y:S01]  /*0080*/  S2UR UR5, SR_CgaCtaId ;  /* 0x00000000000579c3 */ /* 0x000f220000008800 */
[----:B------:R-:W-:Y:S01]  /*0090*/  UMOV UR4, 0x400 ;  /* 0x0000040000047882 */ /* 0x000fe20000000000 */
[----:B------:R-:W-:Y:S01]  /*00a0*/  ULDC.64 UR8, c[0x0][0x218] ;  /* 0x0000860000087ab9 */ /* 0x000fe20000000a00 */
[----:B-1----:R-:W-:Y:S01]  /*00b0*/  SHF.R.U32.HI R0, RZ, 0x4, R33 ;  /* 0x00000004ff007819 */ /* 0x002fe20000011621 */
[C---:B------:R-:W-:Y:S01]  /*00c0*/  IMAD.SHL.U32 R20, R33.reuse, 0x4, RZ ;  /* 0x0000000421147824 */ /* 0x040fe200078e00ff */
[----:B------:R-:W-:-:S02]  /*00d0*/  LOP3.LUT R32, R33, 0x20, RZ, 0xc0, !PT ;  /* 0x0000002021207812 */ /* 0x000fc400078ec0ff */
[----:B------:R-:W-:Y:S01]  /*00e0*/  SGXT.U32 R0, R0, 0x1 ;  /* 0x000000010000781a */ /* 0x000fe20000000000 */
[----:B---3--:R-:W-:Y:S01]  /*00f0*/  IMAD.SHL.U32 R36, R12, 0x20, RZ ;  /* 0x000000200c247824 */ /* 0x008fe200078e00ff */
[----:B------:R-:W-:-:S04]  /*0100*/  SHF.R.U32.HI R3, RZ, 0x4, R32 ;  /* 0x00000004ff037819 */ /* 0x000fc80000011620 */
[----:B------:R-:W-:Y:S02]  /*0110*/  LOP3.LUT R3, R0, R3, RZ, 0xfc, !PT ;  /* 0x0000000300037212 */ /* 0x000fe400078efcff */
[----:B------:R-:W-:-:S04]  /*0120*/  SHF.R.U32.HI R0, RZ, 0x4, R33 ;  /* 0x00000004ff007819 */ /* 0x000fc80000011621 */
[----:B------:R-:W-:-:S04]  /*0130*/  LOP3.LUT R3, R3, 0x4, R0, 0xf8, !PT ;  /* 0x0000000403037812 */ /* 0x000fc800078ef800 */
[----:B------:R-:W-:Y:S02]  /*0140*/  LOP3.LUT R13, R3, 0x8, R0, 0xf8, !PT ;  /* 0x00000008030d7812 */ /* 0x000fe400078ef800 */
[----:B------:R-:W-:Y:S02]  /*0150*/  LOP3.LUT R0, R20, 0x3c, RZ, 0xc0, !PT ;  /* 0x0000003c14007812 */ /* 0x000fe400078ec0ff */
[----:B------:R-:W-:-:S04]  /*0160*/  LOP3.LUT R2, R36, R13, RZ, 0xfc, !PT ;  /* 0x0000000d24027212 */ /* 0x000fc800078efcff */
[C---:B------:R-:W-:Y:S01]  /*0170*/  ISETP.GE.AND P4, PT, R2.reuse, 0x100, PT ;  /* 0x000001000200780c */ /* 0x040fe20003f86270 */
[----:B------:R-:W-:-:S04]  /*0180*/  IMAD R17, R2, 0x40, R0 ;  /* 0x0000004002117824 */ /* 0x000fc800078e0200 */
[----:B--2---:R-:W-:Y:S01]  /*0190*/  IMAD.WIDE R16, R17, 0x4, R14 ;  /* 0x0000000411107825 */ /* 0x004fe200078e020e */
[----:B------:R-:W-:-:S07]  /*01a0*/  LOP3.LUT R3, R36, 0x10, R13, 0xfe, !PT ;  /* 0x0000001024037812 */ /* 0x000fce00078efe0d */
[----:B------:R-:W2:Y:S01]  /*01b0*/  @!P4 LDG.E.128 R8, desc[UR6][R16.64] ;  /* 0x000000061008c981 */ /* 0x000ea2000c1e1d00 */
[C---:B------:R-:W-:Y:S01]  /*01c0*/  ISETP.GE.AND P5, PT, R3.reuse, 0x100, PT ;  /* 0x000001000300780c */ /* 0x040fe20003fa6270 */
[----:B------:R-:W-:-:S04]  /*01d0*/  IMAD R5, R3, 0x40, R0 ;  /* 0x0000004003057824 */ /* 0x000fc800078e0200 */
[----:B------:R-:W-:Y:S01]  /*01e0*/  IMAD.WIDE R14, R5, 0x4, R14 ;  /* 0x00000004050e7825 */ /* 0x000fe200078e020e */
[----:B------:R-:W-:-:S07]  /*01f0*/  CS2R R4, SRZ ;  /* 0x0000000000047805 */ /* 0x000fce000001ff00 */
[----:B------:R-:W3:Y:S01]  /*0200*/  @!P5 LDG.E.128 R4, desc[UR6][R14.64] ;  /* 0x000000060e04d981 */ /* 0x000ee2000c1e1d00 */
[----:B------:R-:W-:Y:S01]  /*0210*/  IMAD.SHL.U32 R0, R33, 0x80, RZ ;  /* 0x0000008021007824 */ /* 0x000fe200078e00ff */
[----:B----4-:R-:W-:-:S04]  /*0220*/  UPRMT UR4, UR5, 0x654, UR4 ;  /* 0x0000065405047896 */ /* 0x010fc80008000004 */
[----:B------:R-:W-:-:S04]  /*0230*/  LOP3.LUT R0, R0, 0x780, RZ, 0xc0, !PT ;  /* 0x0000078000007812 */ /* 0x000fc800078ec0ff */
[----:B------:R-:W-:Y:S02]  /*0240*/  LOP3.LUT R31, R13, R0, RZ, 0xfc, !PT ;  /* 0x000000000d1f7212 */ /* 0x000fe400078efcff */
[----:B------:R-:W-:Y:S02]  /*0250*/  LOP3.LUT R30, R13, 0x20, R0, 0xfe, !PT ;  /* 0x000000200d1e7812 */ /* 0x000fe400078efe00 */
[----:B------:R-:W-:Y:S02]  /*0260*/  LOP3.LUT R29, R13, 0x40, R0, 0xfe, !PT ;  /* 0x000000400d1d7812 */ /* 0x000fe400078efe00 */
[----:B------:R-:W-:Y:S02]  /*0270*/  LOP3.LUT R28, R13, 0x60, R0, 0xfe, !PT ;  /* 0x000000600d1c7812 */ /* 0x000fe400078efe00 */
[----:B------:R-:W-:Y:S02]  /*0280*/  LOP3.LUT R19, R13, 0x30, R0, 0xfe, !PT ;  /* 0x000000300d137812 */ /* 0x000fe400078efe00 */
[----:B------:R-:W-:-:S02]  /*0290*/  LOP3.LUT R26, R13, 0x50, R0, 0xfe, !PT ;  /* 0x000000500d1a7812 */ /* 0x000fc400078efe00 */
[----:B------:R-:W-:Y:S02]  /*02a0*/  LOP3.LUT R27, R13, 0x70, R0, 0xfe, !PT ;  /* 0x000000700d1b7812 */ /* 0x000fe400078efe00 */
[----:B------:R-:W-:Y:S02]  /*02b0*/  LEA.HI R31, R0, R31, RZ, 0x1b ;  /* 0x0000001f001f7211 */ /* 0x000fe400078fd8ff */
[----:B------:R-:W-:Y:S02]  /*02c0*/  SHF.R.S32.HI R0, RZ, 0x1a, R12 ;  /* 0x0000001aff007819 */ /* 0x000fe4000001140c */
[----:B------:R-:W-:Y:S01]  /*02d0*/  LEA.HI R30, R30, R30, RZ, 0x1b ;  /* 0x0000001e1e1e7211 */ /* 0x000fe200078fd8ff */
[----:B------:R-:W1:Y:S01]  /*02e0*/  LDC.64 R12, c[0x0][0x218] ;  /* 0x00008600ff0c7b82 */ /* 0x000e620000000a00 */
[----:B------:R-:W-:Y:S02]  /*02f0*/  LEA.HI R29, R29, R29, RZ, 0x1b ;  /* 0x0000001d1d1d7211 */ /* 0x000fe400078fd8ff */
[----:B------:R-:W-:-:S02]  /*0300*/  LEA R18, R30, UR4, 0x2 ;  /* 0x000000041e127c11 */ /* 0x000fc4000f8e10ff */
[----:B------:R-:W-:Y:S02]  /*0310*/  LEA.HI R28, R28, R28, RZ, 0x1b ;  /* 0x0000001c1c1c7211 */ /* 0x000fe400078fd8ff */
[----:B------:R-:W-:Y:S02]  /*0320*/  LEA R24, R29, UR4, 0x2 ;  /* 0x000000041d187c11 */ /* 0x000fe4000f8e10ff */
[----:B------:R-:W-:Y:S02]  /*0330*/  LEA.HI R19, R19, R19, RZ, 0x1b ;  /* 0x0000001313137211 */ /* 0x000fe400078fd8ff */
[----:B------:R-:W-:Y:S02]  /*0340*/  LEA R25, R28, UR4, 0x2 ;  /* 0x000000041c197c11 */ /* 0x000fe4000f8e10ff */
[----:B--2---:R-:W-:Y:S02]  /*0350*/  SEL R34, R8, RZ, !P4 ;  /* 0x000000ff08227207 */ /* 0x004fe40006000000 */
[----:B------:R-:W-:-:S02]  /*0360*/  SGXT R8, R0, 0x1 ;  /* 0x000000010008781a */ /* 0x000fc40000000200 */
[----:B------:R-:W-:Y:S02]  /*0370*/  SEL R38, R11, RZ, !P4 ;  /* 0x000000ff0b267207 */ /* 0x000fe40006000000 */
[----:B------:R-:W-:Y:S02]  /*0380*/  LEA.HI R0, R8, R2, RZ, 0x6 ;  /* 0x0000000208007211 */ /* 0x000fe400078f30ff */
[----:B------:R-:W-:Y:S02]  /*0390*/  SEL R35, R9, RZ, !P4 ;  /* 0x000000ff09237207 */ /* 0x000fe40006000000 */
[----:B------:R-:W-:Y:S02]  /*03a0*/  LEA R11, R31, UR4, 0x2 ;  /* 0x000000041f0b7c11 */ /* 0x000fe4000f8e10ff */
[----:B------:R-:W-:Y:S02]  /*03b0*/  LOP3.LUT R9, R0, 0x3ffffc0, RZ, 0xc0, !PT ;  /* 0x03ffffc000097812 */ /* 0x000fe400078ec0ff */
[----:B------:R-:W-:Y:S01]  /*03c0*/  SEL R37, R10, RZ, !P4 ;  /* 0x000000ff0a257207 */ /* 0x000fe20006000000 */
[----:B------:R-:W-:Y:S01]  /*03d0*/  STS [R11], R34 ;  /* 0x000000220b007388 */ /* 0x000fe20000000800 */
[----:B------:R-:W-:Y:S01]  /*03e0*/  LEA.HI R0, R27, R27, RZ, 0x1b ;  /* 0x0000001b1b007211 */ /* 0x000fe200078fd8ff */
[----:B------:R-:W-:Y:S01]  /*03f0*/  IMAD.IADD R9, R2, 0x1, -R9 ;  /* 0x0000000102097824 */ /* 0x000fe200078e0a09 */
[----:B---3--:R-:W-:Y:S01]  /*0400*/  SEL R10, R4, RZ, !P5 ;  /* 0x000000ff040a7207 */ /* 0x008fe20006800000 */
[----:B------:R2:W-:Y:S01]  /*0410*/  STS [R18], R35 ;  /* 0x0000002312007388 */ /* 0x0005e20000000800 */
[----:B------:R-:W-:-:S02]  /*0420*/  SEL R21, R5, RZ, !P5 ;  /* 0x000000ff05157207 */ /* 0x000fc40006800000 */
[----:B------:R-:W-:Y:S02]  /*0430*/  CS2R R4, SRZ ;  /* 0x0000000000047805 */ /* 0x000fe4000001ff00 */
[----:B------:R-:W-:Y:S01]  /*0440*/  SEL R22, R6, RZ, !P5 ;  /* 0x000000ff06167207 */ /* 0x000fe20006800000 */
[----:B------:R3:W-:Y:S01]  /*0450*/  STS [R24], R37 ;  /* 0x0000002518007388 */ /* 0x0007e20000000800 */
[----:B------:R-:W-:Y:S02]  /*0460*/  SEL R23, R7, RZ, !P5 ;  /* 0x000000ff07177207 */ /* 0x000fe40006800000 */
[----:B------:R-:W-:Y:S01]  /*0470*/  CS2R R6, SRZ ;  /* 0x0000000000067805 */ /* 0x000fe2000001ff00 */
[----:B------:R-:W-:Y:S01]  /*0480*/  STS [R25], R38 ;  /* 0x0000002619007388 */ /* 0x000fe20000000800 */
[----:B--2---:R-:W-:Y:S01]  /*0490*/  LEA.HI R18, R26, R26, RZ, 0x1b ;  /* 0x0000001a1a127211 */ /* 0x004fe200078fd8ff */
[----:B------:R-:W-:Y:S01]  /*04a0*/  IMAD.SHL.U32 R35, R9, 0x40, RZ ;  /* 0x0000004009237824 */ /* 0x000fe200078e00ff */
[----:B------:R-:W-:Y:S01]  /*04b0*/  LEA R26, R0, UR4, 0x2 ;  /* 0x00000004001a7c11 */ /* 0x000fe2000f8e10ff */
[----:B------:R1:W-:Y:S01]  /*04c0*/  STS [R11+0x40], R10 ;  /* 0x0000400a0b007388 */ /* 0x0003e20000000800 */
[----:B---3--:R-:W-:-:S02]  /*04d0*/  LEA R24, R19, UR4, 0x2 ;  /* 0x0000000413187c11 */ /* 0x008fc4000f8e10ff */
[----:B------:R-:W-:Y:S02]  /*04e0*/  LEA R9, R18, UR4, 0x2 ;  /* 0x0000000412097c11 */ /* 0x000fe4000f8e10ff */
[----:B------:R-:W-:Y:S01]  /*04f0*/  LOP3.LUT R27, R35, 0x3c, R20, 0xf8, !PT ;  /* 0x0000003c231b7812 */ /* 0x000fe200078ef814 */
[----:B------:R-:W-:Y:S04]  /*0500*/  STS [R24], R21 ;  /* 0x0000001518007388 */ /* 0x000fe80000000800 */
[----:B------:R-:W-:Y:S01]  /*0510*/  STS [R9], R22 ;  /* 0x0000001609007388 */ /* 0x000fe20000000800 */
[----:B-1----:R-:W-:-:S03]  /*0520*/  IMAD.WIDE R10, R27, 0x8, R12 ;  /* 0x000000081b0a7825 */ /* 0x002fc600078e020c */
[----:B------:R1:W-:Y:S01]  /*0530*/  STS [R26], R23 ;  /* 0x000000171a007388 */ /* 0x0003e20000000800 */
[----:B------:R-:W-:Y:S01]  /*0540*/  BAR.SYNC.DEFER_BLOCKING 0x0 ;  /* 0x0000000000007b1d */ /* 0x000fe20000010000 */
[----:B------:R-:W-:-:S04]  /*0550*/  LEA.HI R8, R8, R3, RZ, 0x6 ;  /* 0x0000000308087211 */ /* 0x000fc800078f30ff */
[----:B------:R-:W-:-:S05]  /*0560*/  LOP3.LUT R8, R8, 0x3ffffc0, RZ, 0xc0, !PT ;  /* 0x03ffffc008087812 */ /* 0x000fca00078ec0ff */
[----:B------:R-:W-:Y:S01]  /*0570*/  IMAD.IADD R8, R3, 0x1, -R8 ;  /* 0x0000000103087824 */ /* 0x000fe200078e0a08 */
[----:B------:R2:W3:Y:S03]  /*0580*/  @!P4 LDG.E.EL.128 R4, desc[UR6][R10.64] ;  /* 0x000000060a04c981 */ /* 0x0004e6000c2e1d00 */
[----:B------:R-:W-:Y:S01]  /*0590*/  IMAD.SHL.U32 R25, R8, 0x40, RZ ;  /* 0x0000004008197824 */ /* 0x000fe200078e00ff */
[----:B-1----:R-:W-:Y:S02]  /*05a0*/  CS2R R22, SRZ ;  /* 0x0000000000167805 */ /* 0x002fe4000001ff00 */
[----:B------:R-:W-:Y:S02]  /*05b0*/  SHF.R.S32.HI R8, RZ, 0x1f, R35 ;  /* 0x0000001fff087819 */ /* 0x000fe40000011423 */
[----:B------:R-:W-:Y:S02]  /*05c0*/  LEA R34, P0, R27, UR8, 0x3 ;  /* 0x000000081b227c11 */ /* 0x000fe4000f8018ff */
[----:B------:R-:W-:-:S02]  /*05d0*/  LOP3.LUT R37, R25, 0x3c, R20, 0xf8, !PT ;  /* 0x0000003c19257812 */ /* 0x000fc400078ef814 */
[----:B------:R-:W-:Y:S02]  /*05e0*/  CS2R R20, SRZ ;  /* 0x0000000000147805 */ /* 0x000fe4000001ff00 */
[----:B------:R-:W-:Y:S02]  /*05f0*/  LEA.HI.X R35, R27, UR9, R8, 0x3, P0 ;  /* 0x000000091b237c11 */ /* 0x000fe400080f1c08 */
[----:B------:R-:W-:Y:S02]  /*0600*/  CS2R R8, SRZ ;  /* 0x0000000000087805 */ /* 0x000fe4000001ff00 */
[----:B--2---:R-:W-:Y:S01]  /*0610*/  CS2R R10, SRZ ;  /* 0x00000000000a7805 */ /* 0x004fe2000001ff00 */
[----:B------:R-:W-:-:S05]  /*0620*/  IMAD.WIDE R12, R37, 0x8, R12 ;  /* 0x00000008250c7825 */ /* 0x000fca00078e020c */
[----:B------:R-:W2:Y:S04]  /*0630*/  @!P5 LDG.E.EL.128 R20, desc[UR6][R12.64] ;  /* 0x000000060c14d981 */ /* 0x000ea8000c2e1d00 */
[----:B------:R1:W4:Y:S01]  /*0640*/  @!P4 LDG.E.EL.128 R8, desc[UR6][R34.64+0x10] ;  /* 0x000010062208c981 */ /* 0x000322000c2e1d00 */
[----:B------:R-:W-:Y:S02]  /*0650*/  SHF.R.S32.HI R24, RZ, 0x1f, R25 ;  /* 0x0000001fff187819 */ /* 0x000fe40000011419 */
[C---:B------:R-:W-:Y:S02]  /*0660*/  LEA R38, P0, R37.reuse, UR8, 0x3 ;  /* 0x0000000825267c11 */ /* 0x040fe4000f8018ff */
[----:B------:R-:W-:Y:S02]  /*0670*/  CS2R R26, SRZ ;  /* 0x00000000001a7805 */ /* 0x000fe4000001ff00 */
[----:B------:R-:W-:-:S02]  /*0680*/  LEA.HI.X R39, R37, UR9, R24, 0x3, P0 ;  /* 0x0000000925277c11 */ /* 0x000fc400080f1c18 */
[----:B------:R-:W-:-:S06]  /*0690*/  CS2R R24, SRZ ;  /* 0x0000000000187805 */ /* 0x000fcc000001ff00 */
[----:B------:R5:W4:Y:S01]  /*06a0*/  @!P5 LDG.E.EL.128 R24, desc[UR6][R38.64+0x10] ;  /* 0x000010062618d981 */ /* 0x000b22000c2e1d00 */
[----:B---3--:R-:W-:Y:S02]  /*06b0*/  SEL R4, R4, RZ, !P4 ;  /* 0x000000ff04047207 */ /* 0x008fe40006000000 */
[----:B------:R-:W-:Y:S02]  /*06c0*/  SEL R6, R6, RZ, !P4 ;  /* 0x000000ff06067207 */ /* 0x000fe40006000000 */
[----:B------:R-:W-:Y:S02]  /*06d0*/  SEL R5, R5, RZ, !P4 ;  /* 0x000000ff05057207 */ /* 0x000fe40006000000 */
[----:B------:R-:W-:Y:S02]  /*06e0*/  SEL R7, R7, RZ, !P4 ;  /* 0x000000ff07077207 */ /* 0x000fe40006000000 */
[----:B------:R-:W-:Y:S02]  /*06f0*/  IADD3 R37, P2, R4, 0xe1, RZ ;  /* 0x000000e104257810 */ /* 0x000fe40007f5e0ff */
[----:B-1----:R-:W-:-:S02]  /*0700*/  IADD3 R35, P3, R6, 0xe1, RZ ;  /* 0x000000e106237810 */ /* 0x002fc40007f7e0ff */
[----:B------:R-:W-:Y:S02]  /*0710*/  ISETP.GE.AND P0, PT, R5, RZ, PT ;  /* 0x000000ff0500720c */ /* 0x000fe40003f06270 */
[----:B------:R-:W-:Y:S01]  /*0720*/  ISETP.GE.AND P1, PT, R7, RZ, PT ;  /* 0x000000ff0700720c */ /* 0x000fe20003f26270 */
[----:B------:R-:W-:Y:S02]  /*0730*/  IMAD.X R40, RZ, RZ, R5, P2 ;  /* 0x000000ffff287224 */ /* 0x000fe400010e0605 */
[----:B------:R-:W-:Y:S01]  /*0740*/  IMAD.X R34, RZ, RZ, R7, P3 ;  /* 0x000000ffff227224 */ /* 0x000fe200018e0607 */
[----:B------:R-:W-:Y:S02]  /*0750*/  SEL R37, R37, R4, !P0 ;  /* 0x0000000425257207 */ /* 0x000fe40004000000 */
[----:B------:R-:W-:Y:S02]  /*0760*/  SEL R35, R35, R6, !P1 ;  /* 0x0000000623237207 */ /* 0x000fe40004800000 */
[----:B------:R-:W-:-:S02]  /*0770*/  SEL R40, R40, R5, !P0 ;  /* 0x0000000528287207 */ /* 0x000fc40004000000 */
[----:B------:R-:W-:Y:S02]  /*0780*/  SEL R34, R34, R7, !P1 ;  /* 0x0000000722227207 */ /* 0x000fe40004800000 */
[----:B------:R-:W-:Y:S02]  /*0790*/  ISETP.GT.U32.AND P0, PT, R37, 0xe0, PT ;  /* 0x000000e02500780c */ /* 0x000fe40003f04070 */
[----:B------:R-:W-:Y:S02]  /*07a0*/  ISETP.GT.U32.AND P1, PT, R35, 0xe0, PT ;  /* 0x000000e02300780c */ /* 0x000fe40003f24070 */
[----:B------:R-:W-:Y:S02]  /*07b0*/  ISETP.GT.U32.AND.EX P0, PT, R40, RZ, PT, P0 ;  /* 0x000000ff2800720c */ /* 0x000fe40003f04100 */
[----:B------:R-:W-:Y:S02]  /*07c0*/  ISETP.GT.U32.AND.EX P1, PT, R34, RZ, PT, P1 ;  /* 0x000000ff2200720c */ /* 0x000fe40003f24110 */
[----:B------:R-:W-:-:S02]  /*07d0*/  SEL R4, RZ, 0x1, !P0 ;  /* 0x00000001ff047807 */ /* 0x000fc40004000000 */
[----:B------:R-:W-:-:S05]  /*07e0*/  SEL R5, RZ, 0x1fffe, !P1 ;  /* 0x0001fffeff057807 */ /* 0x000fca0004800000 */
[----:B------:R-:W-:Y:S01]  /*07f0*/  IMAD.IADD R4, R4, 0x1, R5 ;  /* 0x0000000104047824 */ /* 0x000fe200078e0205 */
[----:B--2---:R-:W-:Y:S02]  /*0800*/  SEL R5, R20, RZ, !P5 ;  /* 0x000000ff14057207 */ /* 0x004fe40006800000 */
[----:B------:R-:W-:Y:S02]  /*0810*/  SEL R20, R21, RZ, !P5 ;  /* 0x000000ff15147207 */ /* 0x000fe40006800000 */
[----:B------:R-:W-:Y:S02]  /*0820*/  SEL R6, R22, RZ, !P5 ;  /* 0x000000ff16067207 */ /* 0x000fe40006800000 */
[----:B-----5:R-:W-:Y:S02]  /*0830*/  IADD3 R38, P6, R5, 0xe1, RZ ;  /* 0x000000e105267810 */ /* 0x020fe40007fde0ff */
[----:B------:R-:W-:Y:S02]  /*0840*/  SEL R23, R23, RZ, !P5 ;  /* 0x000000ff17177207 */ /* 0x000fe40006800000 */
[----:B----4-:R-:W-:Y:S01]  /*0850*/  SEL R7, R9, RZ, !P4 ;  /* 0x000000ff09077207 */ /* 0x010fe20006000000 */
[----:B------:R-:W-:Y:S01]  /*0860*/  IMAD.X R39, RZ, RZ, R20, P6 ;  /* 0x000000ffff277224 */ /* 0x000fe200030e0614 */
[----:B------:R-:W-:-:S02]  /*0870*/  SEL R43, R8, RZ, !P4 ;  /* 0x000000ff082b7207 */ /* 0x000fc40006000000 */
[----:B------:R-:W-:Y:S02]  /*0880*/  IADD3 R9, P2, R6, 0xe1, RZ ;  /* 0x000000e106097810 */ /* 0x000fe40007f5e0ff */
[----:B------:R-:W-:Y:S02]  /*0890*/  ISETP.GE.AND P1, PT, R20, RZ, PT ;  /* 0x000000ff1400720c */ /* 0x000fe40003f26270 */
[----:B------:R-:W-:Y:S01]  /*08a0*/  ISETP.GE.AND P6, PT, R23, RZ, PT ;  /* 0x000000ff1700720c */ /* 0x000fe20003fc6270 */
[----:B------:R-:W-:Y:S01]  /*08b0*/  IMAD.X R22, RZ, RZ, R23, P2 ;  /* 0x000000ffff167224 */ /* 0x000fe200010e0617 */
[----:B------:R-:W-:Y:S02]  /*08c0*/  IADD3 RZ, P0, R43, 0xe1, RZ ;  /* 0x000000e12bff7810 */ /* 0x000fe40007f1e0ff */
[----:B------:R-:W-:Y:S02]  /*08d0*/  SEL R38, R38, R5, !P1 ;  /* 0x0000000526267207 */ /* 0x000fe40004800000 */
[----:B------:R-:W-:Y:S01]  /*08e0*/  SEL R9, R9, R6, !P6 ;  /* 0x0000000609097207 */ /* 0x000fe20007000000 */
[----:B------:R-:W-:Y:S01]  /*08f0*/  IMAD.X R44, RZ, RZ, R7, P0 ;  /* 0x000000ffff2c7224 */ /* 0x000fe200000e0607 */
[----:B------:R-:W-:-:S02]  /*0900*/  SEL R39, R39, R20, !P1 ;  /* 0x0000001427277207 */ /* 0x000fc40004800000 */
[----:B------:R-:W-:Y:S02]  /*0910*/  SEL R22, R22, R23, !P6 ;  /* 0x0000001716167207 */ /* 0x000fe40007000000 */
[----:B------:R-:W-:Y:S02]  /*0920*/  ISETP.GT.U32.AND P0, PT, R38, 0xe0, PT ;  /* 0x000000e02600780c */ /* 0x000fe40003f04070 */
[----:B------:R-:W-:Y:S02]  /*0930*/  ISETP.GT.U32.AND P1, PT, R9, 0xe0, PT ;  /* 0x000000e00900780c */ /* 0x000fe40003f24070 */
[----:B------:R-:W-:Y:S02]  /*0940*/  SEL R41, R10, RZ, !P4 ;  /* 0x000000ff0a297207 */ /* 0x000fe40006000000 */
[----:B------:R-:W-:Y:S02]  /*0950*/  ISETP.GT.U32.AND.EX P0, PT, R39, RZ, PT, P0 ;  /* 0x000000ff2700720c */ /* 0x000fe40003f04100 */
[----:B------:R-:W-:Y:S01]  /*0960*/  ISETP.GT.U32.AND.EX P1, PT, R22, RZ, PT, P1 ;  /* 0x000000ff1600720c */ /* 0x000fe20003f24110 */
[----:B------:R-:W-:Y:S01]  /*0970*/  VIADD R8, R43, 0xe1 ;  /* 0x000000e12b087836 */ /* 0x000fe20000000000 */
[----:B------:R-:W-:-:S02]  /*0980*/  ISETP.GE.AND P3, PT, R7, RZ, PT ;  /* 0x000000ff0700720c */ /* 0x000fc40003f66270 */
[----:B------:R-:W-:Y:S02]  /*0990*/  SEL R11, R11, RZ, !P4 ;  /* 0x000000ff0b0b7207 */ /* 0x000fe40006000000 */
[----:B------:R-:W-:Y:S02]  /*09a0*/  IADD3 RZ, P6, R41, 0xe1, RZ ;  /* 0x000000e129ff7810 */ /* 0x000fe40007fde0ff */
[----:B------:R-:W-:Y:S02]  /*09b0*/  SEL R5, RZ, 0x1, !P0 ;  /* 0x00000001ff057807 */ /* 0x000fe40004000000 */
[----:B------:R-:W-:Y:S02]  /*09c0*/  SEL R6, RZ, 0x1fffe, !P1 ;  /* 0x0001fffeff067807 */ /* 0x000fe40004800000 */
[----:B------:R-:W-:Y:S01]  /*09d0*/  SEL R43, R8, R43, !P3 ;  /* 0x0000002b082b7207 */ /* 0x000fe20005800000 */
[----:B------:R-:W-:Y:S01]  /*09e0*/  VIADD R8, R41, 0xe1 ;  /* 0x000000e129087836 */ /* 0x000fe20000000000 */
[----:B------:R-:W-:Y:S01]  /*09f0*/  ISETP.GE.AND P2, PT, R11, RZ, PT ;  /* 0x000000ff0b00720c */ /* 0x000fe20003f46270 */
[----:B------:R-:W-:-:S02]  /*0a00*/  IMAD.X R42, RZ, RZ, R11, P6 ;  /* 0x000000ffff2a7224 */ /* 0x000fc400030e060b */
[----:B------:R-:W-:Y:S01]  /*0a10*/  IMAD.IADD R10, R5, 0x1, R6 ;  /* 0x00000001050a7824 */ /* 0x000fe200078e0206 */
[----:B------:R-:W-:Y:S02]  /*0a20*/  SEL R5, R24, RZ, !P5 ;  /* 0x000000ff18057207 */ /* 0x000fe40006800000 */
[----:B------:R-:W-:Y:S02]  /*0a30*/  SEL R24, R26, RZ, !P5 ;  /* 0x000000ff1a187207 */ /* 0x000fe40006800000 */
[----:B------:R-:W-:Y:S02]  /*0a40*/  SEL R41, R8, R41, !P2 ;  /* 0x0000002908297207 */ /* 0x000fe40005000000 */
[----:B------:R-:W-:Y:S02]  /*0a50*/  SEL R44, R44, R7, !P3 ;  /* 0x000000072c2c7207 */ /* 0x000fe40005800000 */
[----:B------:R-:W-:Y:S02]  /*0a60*/  SEL R42, R42, R11, !P2 ;  /* 0x0000000b2a2a7207 */ /* 0x000fe40005000000 */
[----:B------:R-:W-:-:S02]  /*0a70*/  SEL R8, R25, RZ, !P5 ;  /* 0x000000ff19087207 */ /* 0x000fc40006800000 */
[----:B------:R-:W-:Y:S02]  /*0a80*/  SEL R6, R27, RZ, !P5 ;  /* 0x000000ff1b067207 */ /* 0x000fe40006800000 */
[----:B------:R-:W-:Y:S02]  /*0a90*/  IADD3 RZ, P2, R5, 0xe1, RZ ;  /* 0x000000e105ff7810 */ /* 0x000fe40007f5e0ff */
[----:B------:R-:W-:Y:S01]  /*0aa0*/  IADD3 RZ, P3, R24, 0xe1, RZ ;  /* 0x000000e118ff7810 */ /* 0x000fe20007f7e0ff */
[----:B------:R-:W-:Y:S01]  /*0ab0*/  VIADD R26, R5, 0xe1 ;  /* 0x000000e1051a7836 */ /* 0x000fe20000000000 */
[----:B------:R-:W-:Y:S01]  /*0ac0*/  ISETP.GE.AND P0, PT, R8, RZ, PT ;  /* 0x000000ff0800720c */ /* 0x000fe20003f06270 */
[----:B------:R-:W-:Y:S01]  /*0ad0*/  VIADD R7, R24, 0xe1 ;  /* 0x000000e118077836 */ /* 0x000fe20000000000 */
[----:B------:R-:W-:Y:S01]  /*0ae0*/  ISETP.GE.AND P1, PT, R6, RZ, PT ;  /* 0x000000ff0600720c */ /* 0x000fe20003f26270 */
[----:B------:R-:W-:Y:S02]  /*0af0*/  IMAD.X R25, RZ, RZ, R8, P2 ;  /* 0x000000ffff197224 */ /* 0x000fe400010e0608 */
[----:B------:R-:W-:Y:S01]  /*0b00*/  IMAD.X R23, RZ, RZ, R6, P3 ;  /* 0x000000ffff177224 */ /* 0x000fe200018e0606 */
[----:B------:R-:W-:-:S02]  /*0b10*/  SEL R26, R26, R5, !P0 ;  /* 0x000000051a1a7207 */ /* 0x000fc40004000000 */
[----:B------:R-:W-:Y:S02]  /*0b20*/  SEL R24, R7, R24, !P1 ;  /* 0x0000001807187207 */ /* 0x000fe40004800000 */
[----:B------:R-:W-:Y:S02]  /*0b30*/  SEL R25, R25, R8, !P0 ;  /* 0x0000000819197207 */ /* 0x000fe40004000000 */
[----:B------:R-:W-:Y:S02]  /*0b40*/  SEL R23, R23, R6, !P1 ;  /* 0x0000000617177207 */ /* 0x000fe40004800000 */
[----:B------:R-:W-:Y:S02]  /*0b50*/  ISETP.GT.U32.AND P1, PT, R43, 0xe0, PT ;  /* 0x000000e02b00780c */ /* 0x000fe40003f24070 */
[----:B------:R-:W-:Y:S02]  /*0b60*/  ISETP.GT.U32.AND P0, PT, R41, 0xe0, PT ;  /* 0x000000e02900780c */ /* 0x000fe40003f04070 */
[----:B------:R-:W-:-:S02]  /*0b70*/  ISETP.GT.U32.AND P3, PT, R26, 0xe0, PT ;  /* 0x000000e01a00780c */ /* 0x000fc40003f64070 */
[----:B------:R-:W-:Y:S02]  /*0b80*/  ISETP.GT.U32.AND P2, PT, R24, 0xe0, PT ;  /* 0x000000e01800780c */ /* 0x000fe40003f44070 */
[----:B------:R-:W-:Y:S02]  /*0b90*/  ISETP.GT.U32.AND.EX P1, PT, R44, RZ, PT, P1 ;  /* 0x000000ff2c00720c */ /* 0x000fe40003f24110 */
[----:B------:R-:W-:Y:S02]  /*0ba0*/  ISETP.GT.U32.AND.EX P0, PT, R42, RZ, PT, P0 ;  /* 0x000000ff2a00720c */ /* 0x000fe40003f04100 */
[----:B------:R-:W-:Y:S02]  /*0bb0*/  ISETP.GT.U32.AND.EX P3, PT, R25, RZ, PT, P3 ;  /* 0x000000ff1900720c */ /* 0x000fe40003f64130 */
[----:B------:R-:W-:Y:S02]  /*0bc0*/  ISETP.GT.U32.AND.EX P2, PT, R23, RZ, PT, P2 ;  /* 0x000000ff1700720c */ /* 0x000fe40003f44120 */
[----:B------:R-:W-:-:S02]  /*0bd0*/  SEL R5, RZ, 0x4, !P1 ;  /* 0x00000004ff057807 */ /* 0x000fc40004800000 */
[----:B------:R-:W-:Y:S02]  /*0be0*/  SEL R6, RZ, 0x7fff8, !P0 ;  /* 0x0007fff8ff067807 */ /* 0x000fe40004000000 */
[----:B------:R-:W-:Y:S02]  /*0bf0*/  SEL R7, RZ, 0x4, !P3 ;  /* 0x00000004ff077807 */ /* 0x000fe40005800000 */
[----:B------:R-:W-:Y:S02]  /*0c00*/  SEL R8, RZ, 0x7fff8, !P2 ;  /* 0x0007fff8ff087807 */ /* 0x000fe40005000000 */
[----:B------:R-:W-:Y:S02]  /*0c10*/  LOP3.LUT R4, R4, 0x3, RZ, 0xc0, !PT ;  /* 0x0000000304047812 */ /* 0x000fe400078ec0ff */
[----:B------:R-:W-:Y:S02]  /*0c20*/  LOP3.LUT R10, R10, 0x3, RZ, 0xc0, !PT ;  /* 0x000000030a0a7812 */ /* 0x000fe400078ec0ff */
[----:B------:R-:W-:-:S02]  /*0c30*/  IADD3 R4, R4, R6, R5 ;  /* 0x0000000604047210 */ /* 0x000fc40007ffe005 */
[----:B------:R-:W-:Y:S02]  /*0c40*/  IADD3 R7, R10, R8, R7 ;  /* 0x000000080a077210 */ /* 0x000fe40007ffe007 */
[----:B------:R-:W-:Y:S02]  /*0c50*/  LOP3.LUT P0, RZ, R4, 0xf, RZ, 0xc0, !PT ;  /* 0x0000000f04ff7812 */ /* 0x000fe4000780c0ff */
[----:B------:R-:W-:Y:S02]  /*0c60*/  LOP3.LUT P1, RZ, R7, 0xf, RZ, 0xc0, !PT ;  /* 0x0000000f07ff7812 */ /* 0x000fe4000782c0ff */
[----:B------:R-:W-:Y:S02]  /*0c70*/  ISETP.LT.AND P0, PT, R2, 0x100, P0 ;  /* 0x000001000200780c */ /* 0x000fe40000701270 */
[----:B------:R-:W-:-:S04]  /*0c80*/  ISETP.LT.AND P1, PT, R3, 0x100, P1 ;  /* 0x000001000300780c */ /* 0x000fc80000f21270 */
[----:B------:R-:W-:-:S13]  /*0c90*/  PLOP3.LUT P0, PT, P0, P1, PT, 0xa8, 0x0 ;  /* 0x000000000000781c */ /* 0x000fda0000703570 */
[----:B------:R-:W-:Y:S05]  /*0ca0*/  @!P0 BRA `(.L_x_0) ;  /* 0x0000000000408947 */ /* 0x000fea0003800000 */
[----:B------:R-:W-:Y:S01]  /*0cb0*/  MOV R2, 0x0 ;  /* 0x0000000000027802 */ /* 0x000fe20000000f00 */
[----:B------:R-:W-:Y:S01]  /*0cc0*/  ULDC.64 UR8, c[0x4][0x18] ;  /* 0x0100060000087ab9 */ /* 0x000fe20000000a00 */
[----:B------:R-:W-:Y:S01]  /*0cd0*/  ULDC.64 UR10, c[0x4][0x8] ;  /* 0x01000200000a7ab9 */ /* 0x000fe20000000a00 */
[----:B------:R-:W-:Y:S02]  /*0ce0*/  IMAD.U32 R4, RZ, RZ, UR8 ;  /* 0x00000008ff047e24 */ /* 0x000fe4000f8e00ff */
[----:B------:R-:W-:Y:S01]  /*0cf0*/  IMAD.U32 R5, RZ, RZ, UR9 ;  /* 0x00000009ff057e24 */ /* 0x000fe2000f8e00ff */
[----:B------:R-:W1:Y:S01]  /*0d00*/  LDC.64 R2, c[0x4][R2] ;  /* 0x0100000002027b82 */ /* 0x000e620000000a00 */
[----:B------:R-:W-:Y:S01]  /*0d10*/  ULDC.64 UR8, c[0x4][0x10] ;  /* 0x0100040000087ab9 */ /* 0x000fe20000000a00 */
[----:B------:R-:W-:Y:S02]  /*0d20*/  IMAD.U32 R10, RZ, RZ, UR10 ;  /* 0x0000000aff0a7e24 */ /* 0x000fe4000f8e00ff */
[----:B------:R-:W-:-:S02]  /*0d30*/  IMAD.U32 R6, RZ, RZ, UR8 ;  /* 0x00000008ff067e24 */ /* 0x000fc4000f8e00ff */
[----:B------:R-:W-:Y:S02]  /*0d40*/  IMAD.U32 R7, RZ, RZ, UR9 ;  /* 0x00000009ff077e24 */ /* 0x000fe4000f8e00ff */
[----:B------:R-:W-:Y:S02]  /*0d50*/  IMAD.U32 R11, RZ, RZ, UR11 ;  /* 0x0000000bff0b7e24 */ /* 0x000fe4000f8e00ff */
[----:B------:R-:W-:Y:S02]  /*0d60*/  IMAD.MOV.U32 R8, RZ, RZ, 0x26 ;  /* 0x00000026ff087424 */ /* 0x000fe400078e00ff */
[----:B------:R-:W-:Y:S02]  /*0d70*/  IMAD.MOV.U32 R12, RZ, RZ, 0x1 ;  /* 0x00000001ff0c7424 */ /* 0x000fe400078e00ff */
[----:B------:R-:W-:-:S07]  /*0d80*/  IMAD.MOV.U32 R13, RZ, RZ, RZ ;  /* 0x000000ffff0d7224 */ /* 0x000fce00078e00ff */
[----:B------:R-:W-:-:S07]  /*0d90*/  LEPC R20, `(.L_x_0) ;  /* 0x000000001014794e */ /* 0x000fce0000000000 */
[----:B01----:R-:W-:Y:S05]  /*0da0*/  CALL.ABS.NOINC R2 ;  /* 0x0000000002007343 */ /* 0x003fea0003c00000 */
.L_x_0:
[----:B------:R-:W-:Y:S02]  /*0db0*/  LOP3.LUT R50, R33, 0xff, RZ, 0xc0, !PT ;  /* 0x000000ff21327812 */ /* 0x000fe400078ec0ff */
[----:B------:R-:W-:Y:S02]  /*0dc0*/  LOP3.LUT R36, R36, 0x1f, R33, 0xf8, !PT ;  /* 0x0000001f24247812 */ /* 0x000fe400078ef821 */
[----:B------:R-:W-:Y:S02]  /*0dd0*/  SHF.R.U32.HI R3, RZ, 0x5, R33 ;  /* 0x00000005ff037819 */ /* 0x000fe40000011621 */
[----:B------:R-:W-:Y:S02]  /*0de0*/  LOP3.LUT R13, R50, 0x400, RZ, 0xfc, !PT ;  /* 0x00000400320d7812 */ /* 0x000fe400078efcff */
[----:B------:R-:W-:Y:S02]  /*0df0*/  ISETP.GE.AND P2, PT, R36, 0x100, PT ;  /* 0x000001002400780c */ /* 0x000fe40003f46270 */
[----:B------:R-:W-:-:S02]  /*0e00*/  SGXT.U32 R3, R3, 0x3 ;  /* 0x000000030303781a */ /* 0x000fc40000000000 */
[----:B------:R-:W-:Y:S02]  /*0e10*/  LEA.HI R36, R13, R50, RZ, 0x1b ;  /* 0x000000320d247211 */ /* 0x000fe400078fd8ff */
[C---:B------:R-:W-:Y:S01]  /*0e20*/  LOP3.LUT R27, R50.reuse, 0x500, RZ, 0xfc, !PT ;  /* 0x00000500321b7812 */ /* 0x040fe200078efcff */
[C---:B------:R-:W-:Y:S01]  /*0e30*/  IMAD.IADD R3, R50.reuse, 0x1, R3 ;  /* 0x0000000132037824 */ /* 0x040fe200078e0203 */
[C---:B------:R-:W-:Y:S02]  /*0e40*/  LOP3.LUT R21, R50.reuse, 0x600, RZ, 0xfc, !PT ;  /* 0x0000060032157812 */ /* 0x040fe400078efcff */
[C---:B------:R-:W-:Y:S02]  /*0e50*/  LOP3.LUT R13, R50.reuse, 0x700, RZ, 0xfc, !PT ;  /* 0x00000700320d7812 */ /* 0x040fe400078efcff */
[C---:B------:R-:W-:Y:S02]  /*0e60*/  LOP3.LUT R5, R50.reuse, 0x100, RZ, 0xfc, !PT ;  /* 0x0000010032057812 */ /* 0x040fe400078efcff */
[----:B------:R-:W-:-:S02]  /*0e70*/  LOP3.LUT R7, R50, 0x200, RZ, 0xfc, !PT ;  /* 0x0000020032077812 */ /* 0x000fc400078efcff */
[----:B------:R-:W-:Y:S02]  /*0e80*/  LOP3.LUT R11, R50, 0x300, RZ, 0xfc, !PT ;  /* 0x00000300320b7812 */ /* 0x000fe400078efcff */
[-C--:B------:R-:W-:Y:S02]  /*0e90*/  LEA.HI R27, R27, R50.reuse, RZ, 0x1b ;  /* 0x000000321b1b7211 */ /* 0x080fe400078fd8ff */
[-C--:B------:R-:W-:Y:S02]  /*0ea0*/  LEA.HI R48, R21, R50.reuse, RZ, 0x1b ;  /* 0x0000003215307211 */ /* 0x080fe400078fd8ff */
[-C--:B------:R-:W-:Y:S02]  /*0eb0*/  LEA.HI R46, R13, R50.reuse, RZ, 0x1b ;  /* 0x000000320d2e7211 */ /* 0x080fe400078fd8ff */
[-C--:B------:R-:W-:Y:S02]  /*0ec0*/  LEA.HI R5, R5, R50.reuse, RZ, 0x1b ;  /* 0x0000003205057211 */ /* 0x080fe400078fd8ff */
[----:B------:R-:W-:-:S02]  /*0ed0*/  LEA.HI R7, R7, R50, RZ, 0x1b ;  /* 0x0000003207077211 */ /* 0x000fc400078fd8ff */
[----:B------:R-:W-:Y:S02]  /*0ee0*/  LEA.HI R11, R11, R50, RZ, 0x1b ;  /* 0x000000320b0b7211 */ /* 0x000fe400078fd8ff */
[----:B------:R-:W-:Y:S02]  /*0ef0*/  LEA R53, R36, UR4, 0x2 ;  /* 0x0000000424357c11 */ /* 0x000fe4000f8e10ff */
[----:B------:R-:W-:Y:S02]  /*0f00*/  LEA R52, R27, UR4, 0x2 ;  /* 0x000000041b347c11 */ /* 0x000fe4000f8e10ff */
[----:B------:R-:W-:Y:S02]  /*0f10*/  LEA R51, R48, UR4, 0x2 ;  /* 0x0000000430337c11 */ /* 0x000fe4000f8e10ff */
[----:B------:R-:W-:Y:S01]  /*0f20*/  LEA R47, R46, UR4, 0x2 ;  /* 0x000000042e2f7c11 */ /* 0x000fe2000f8e10ff */
[----:B------:R-:W-:Y:S01]  /*0f30*/  LDS R53, [R53+0x1000] ;  /* 0x0010000035357984 */ /* 0x000fe20000000800 */
[----:B------:R-:W-:-:S02]  /*0f40*/  LEA R3, R3, UR4, 0x2 ;  /* 0x0000000403037c11 */ /* 0x000fc4000f8e10ff */
[----:B------:R-:W-:Y:S01]  /*0f50*/  LEA R5, R5, UR4, 0x2 ;  /* 0x0000000405057c11 */ /* 0x000fe2000f8e10ff */
[----:B------:R-:W-:Y:S01]  /*0f60*/  LDS R52, [R52+0x1400] ;  /* 0x0014000034347984 */ /* 0x000fe20000000800 */
[----:B------:R-:W-:Y:S02]  /*0f70*/  LEA R7, R7, UR4, 0x2 ;  /* 0x0000000407077c11 */ /* 0x000fe4000f8e10ff */
[----:B------:R-:W-:Y:S01]  /*0f80*/  LEA R11, R11, UR4, 0x2 ;  /* 0x000000040b0b7c11 */ /* 0x000fe2000f8e10ff */
[----:B------:R1:W-:Y:S01]  /*0f90*/  LDS R55, [R3] ;  /* 0x0000000003377984 */ /* 0x0003e20000000800 */
[----:B------:R-:W-:Y:S02]  /*0fa0*/  LEA R31, R31, UR4, 0x3 ;  /* 0x000000041f1f7c11 */ /* 0x000fe4000f8e18ff */
[----:B------:R-:W-:Y:S01]  /*0fb0*/  LEA R29, R29, UR4, 0x3 ;  /* 0x000000041d1d7c11 */ /* 0x000fe2000f8e18ff */
[----:B------:R2:W-:Y:S01]  /*0fc0*/  LDS R45, [R5+0x400] ;  /* 0x00040000052d7984 */ /* 0x0005e20000000800 */
[----:B------:R-:W-:-:S03]  /*0fd0*/  LEA R19, R19, UR4, 0x3 ;  /* 0x0000000413137c11 */ /* 0x000fc6000f8e18ff */
[----:B------:R3:W-:Y:S04]  /*0fe0*/  LDS R49, [R7+0x800] ;  /* 0x0008000007317984 */ /* 0x0007e80000000800 */
[----:B------:R4:W-:Y:S04]  /*0ff0*/  LDS R54, [R11+0xc00] ;  /* 0x000c00000b367984 */ /* 0x0009e80000000800 */
[----:B------:R-:W-:Y:S04]  /*1000*/  LDS R51, [R51+0x1800] ;  /* 0x0018000033337984 */ /* 0x000fe80000000800 */
[----:B------:R-:W-:Y:S01]  /*1010*/  LDS R47, [R47+0x1c00] ;  /* 0x001c00002f2f7984 */ /* 0x000fe20000000800 */
[----:B------:R-:W-:Y:S05]  /*1020*/  WARPSYNC.ALL ;  /* 0x0000000000007948 */ /* 0x000fea0003800000 */
[----:B------:R-:W-:Y:S06]  /*1030*/  BAR.SYNC.DEFER_BLOCKING 0x0 ;  /* 0x0000000000007b1d */ /* 0x000fec0000010000 */
[----:B------:R-:W-:-:S02]  /*1040*/  ULDC.64 UR8, c[0x0][0x220] ;  /* 0x0000880000087ab9 */ /* 0x000fc40000000a00 */
[----:B------:R-:W-:-:S04]  /*1050*/  LEA R2, P0, R37, UR8, 0x2 ;  /* 0x0000000825027c11 */ /* 0x000fc8000f8010ff */
[----:B-1----:R-:W-:Y:S02]  /*1060*/  LEA.HI.X R3, R37, UR9, R40, 0x2, P0 ;  /* 0x0000000925037c11 */ /* 0x002fe400080f1428 */
[C---:B------:R-:W-:Y:S02]  /*1070*/  LEA R4, P0, R35.reuse, UR8, 0x2 ;  /* 0x0000000823047c11 */ /* 0x040fe4000f8010ff */
[----:B------:R-:W-:Y:S02]  /*1080*/  LEA R37, R18, UR4, 0x3 ;  /* 0x0000000412257c11 */ /* 0x000fe4000f8e18ff */
[----:B--2---:R-:W-:Y:S02]  /*1090*/  LEA.HI.X R5, R35, UR9, R34, 0x2, P0 ;  /* 0x0000000923057c11 */ /* 0x004fe400080f1422 */
[----:B------:R-:W-:Y:S02]  /*10a0*/  LEA R6, P0, R43, UR8, 0x2 ;  /* 0x000000082b067c11 */ /* 0x000fe4000f8010ff */
[----:B------:R-:W-:-:S02]  /*10b0*/  LEA R35, R28, UR4, 0x3 ;  /* 0x000000041c237c11 */ /* 0x000fc4000f8e18ff */
[----:B---3--:R-:W-:Y:S02]  /*10c0*/  LEA.HI.X R7, R43, UR9, R44, 0x2, P0 ;  /* 0x000000092b077c11 */ /* 0x008fe400080f142c */
[----:B------:R-:W-:-:S04]  /*10d0*/  LEA R10, P0, R41, UR8, 0x2 ;  /* 0x00000008290a7c11 */ /* 0x000fc8000f8010ff */
[----:B----4-:R-:W-:Y:S02]  /*10e0*/  LEA.HI.X R11, R41, UR9, R42, 0x2, P0 ;  /* 0x00000009290b7c11 */ /* 0x010fe400080f142a */
[----:B------:R-:W-:-:S04]  /*10f0*/  LEA R12, P0, R38, UR8, 0x2 ;  /* 0x00000008260c7c11 */ /* 0x000fc8000f8010ff */
[----:B------:R-:W-:Y:S02]  /*1100*/  LEA.HI.X R13, R38, UR9, R39, 0x2, P0 ;  /* 0x00000009260d7c11 */ /* 0x000fe400080f1427 */
[----:B------:R-:W-:-:S04]  /*1110*/  LEA R8, P0, R9, UR8, 0x2 ;  /* 0x0000000809087c11 */ /* 0x000fc8000f8010ff */
[----:B------:R-:W-:Y:S02]  /*1120*/  LEA.HI.X R9, R9, UR9, R22, 0x2, P0 ;  /* 0x0000000909097c11 */ /* 0x000fe400080f1416 */
[----:B------:R-:W-:-:S04]  /*1130*/  LEA R20, P0, R26, UR8, 0x2 ;  /* 0x000000081a147c11 */ /* 0x000fc8000f8010ff */
[----:B------:R-:W-:Y:S02]  /*1140*/  LEA.HI.X R21, R26, UR9, R25, 0x2, P0 ;  /* 0x000000091a157c11 */ /* 0x000fe400080f1419 */
[----:B------:R-:W-:Y:S02]  /*1150*/  LEA R22, P0, R24, UR8, 0x2 ;  /* 0x0000000818167c11 */ /* 0x000fe4000f8010ff */
[----:B------:R-:W-:Y:S02]  /*1160*/  LEA R25, R30, UR4, 0x3 ;  /* 0x000000041e197c11 */ /* 0x000fe4000f8e18ff */
[----:B------:R-:W-:Y:S01]  /*1170*/  LEA.HI.X R23, R24, UR9, R23, 0x2, P0 ;  /* 0x0000000918177c11 */ /* 0x000fe200080f1417 */
[----:B------:R-:W-:Y:S01]  /*1180*/  BAR.SYNC.DEFER_BLOCKING 0x0 ;  /* 0x0000000000007b1d */ /* 0x000fe20000010000 */
[----:B------:R-:W-:Y:S02]  /*1190*/  SHF.R.U32.HI R26, RZ, 0x5, R33 ;  /* 0x00000005ff1a7819 */ /* 0x000fe40000011621 */
[----:B------:R-:W-:-:S03]  /*11a0*/  LOP3.LUT R24, R33, 0xff, RZ, 0xc0, !PT ;  /* 0x000000ff21187812 */ /* 0x000fc600078ec0ff */
[----:B------:R1:W-:Y:S04]  /*11b0*/  STS.64 [R31], R2 ;  /* 0x000000021f007388 */ /* 0x0003e80000000a00 */
[----:B------:R2:W-:Y:S04]  /*11c0*/  STS.64 [R25], R4 ;  /* 0x0000000419007388 */ /* 0x0005e80000000a00 */
[----:B------:R3:W-:Y:S04]  /*11d0*/  STS.64 [R29], R6 ;  /* 0x000000061d007388 */ /* 0x0007e80000000a00 */
[----:B------:R-:W-:Y:S01]  /*11e0*/  STS.64 [R35], R10 ;  /* 0x0000000a23007388 */ /* 0x000fe20000000a00 */
[----:B-1----:R-:W-:-:S02]  /*11f0*/  SGXT.U32 R3, R26, 0x3 ;  /* 0x000000031a03781a */ /* 0x002fc40000000000 */
[----:B--2---:R-:W-:Y:S01]  /*1200*/  LEA R25, R0, UR4, 0x3 ;  /* 0x0000000400197c11 */ /* 0x004fe2000f8e18ff */
[----:B------:R-:W-:Y:S02]  /*1210*/  STS.64 [R31+0x80], R12 ;  /* 0x0000800c1f007388 */ /* 0x000fe40000000a00 */
[----:B------:R-:W-:Y:S01]  /*1220*/  IMAD.IADD R2, R24, 0x1, R3 ;  /* 0x0000000118027824 */ /* 0x000fe200078e0203 */
[C---:B------:R-:W-:Y:S01]  /*1230*/  LOP3.LUT R3, R50.reuse, 0x100, RZ, 0xfc, !PT ;  /* 0x0000010032037812 */ /* 0x040fe200078efcff */
[----:B------:R1:W-:Y:S01]  /*1240*/  STS.64 [R19], R8 ;  /* 0x0000000813007388 */ /* 0x0003e20000000a00 */
[----:B---3--:R-:W-:Y:S02]  /*1250*/  LOP3.LUT R7, R50, 0x200, RZ, 0xfc, !PT ;  /* 0x0000020032077812 */ /* 0x008fe400078efcff */
[----:B------:R-:W-:Y:S01]  /*1260*/  LEA R2, R2, UR4, 0x3 ;  /* 0x0000000402027c11 */ /* 0x000fe2000f8e18ff */
[----:B------:R2:W-:Y:S01]  /*1270*/  STS.64 [R37], R20 ;  /* 0x0000001425007388 */ /* 0x0005e20000000a00 */
[----:B------:R-:W-:-:S02]  /*1280*/  LEA.HI R4, R3, R24, RZ, 0x1b ;  /* 0x0000001803047211 */ /* 0x000fc400078fd8ff */
[----:B------:R-:W-:Y:S01]  /*1290*/  LEA.HI R6, R7, R24, RZ, 0x1b ;  /* 0x0000001807067211 */ /* 0x000fe200078fd8ff */
[----:B------:R3:W-:Y:S01]  /*12a0*/  STS.64 [R25], R22 ;  /* 0x0000001619007388 */ /* 0x0007e20000000a00 */
[----:B------:R-:W-:Y:S02]  /*12b0*/  LEA R4, R4, UR4, 0x3 ;  /* 0x0000000404047c11 */ /* 0x000fe4000f8e18ff */
[----:B------:R-:W-:Y:S01]  /*12c0*/  LEA R6, R6, UR4, 0x3 ;  /* 0x0000000406067c11 */ /* 0x000fe2000f8e18ff */
[----:B------:R-:W-:Y:S01]  /*12d0*/  BAR.SYNC.DEFER_BLOCKING 0x0 ;  /* 0x0000000000007b1d */ /* 0x000fe20000010000 */
[----:B-1----:R-:W-:Y:S01]  /*12e0*/  LOP3.LUT R9, R50, 0x300, RZ, 0xfc, !PT ;  /* 0x0000030032097812 */ /* 0x002fe200078efcff */
[----:B--2---:R-:W-:-:S03]  /*12f0*/  IMAD.MOV.U32 R20, RZ, RZ, RZ ;  /* 0x000000ffff147224 */ /* 0x004fc600078e00ff */
[----:B------:R-:W-:-:S04]  /*1300*/  LEA.HI R8, R9, R24, RZ, 0x1b ;  /* 0x0000001809087211 */ /* 0x000fc800078fd8ff */
[----:B------:R-:W-:Y:S01]  /*1310*/  LEA R8, R8, UR4, 0x3 ;  /* 0x0000000408087c11 */ /* 0x000fe2000f8e18ff */
[----:B------:R-:W1:Y:S04]  /*1320*/  LDS.64 R2, [R2] ;  /* 0x0000000002027984 */ /* 0x000e680000000a00 */
[----:B------:R-:W2:Y:S04]  /*1330*/  LDS.64 R4, [R4+0x800] ;  /* 0x0008000004047984 */ /* 0x000ea80000000a00 */
[----:B------:R-:W4:Y:S04]  /*1340*/  LDS.64 R6, [R6+0x1000] ;  /* 0x0010000006067984 */ /* 0x000f280000000a00 */
[----:B------:R-:W5:Y:S01]  /*1350*/  LDS.64 R8, [R8+0x1800] ;  /* 0x0018000008087984 */ /* 0x000f620000000a00 */
[----:B---3--:R-:W-:Y:S01]  /*1360*/  IMAD.MOV.U32 R22, RZ, RZ, RZ ;  /* 0x000000ffff167224 */ /* 0x008fe200078e00ff */
[----:B------:R-:W-:Y:S01]  /*1370*/  LEA R10, R36, UR4, 0x3 ;  /* 0x00000004240a7c11 */ /* 0x000fe2000f8e18ff */
[----:B------:R-:W-:-:S05]  /*1380*/  IMAD.MOV.U32 R24, RZ, RZ, RZ ;  /* 0x000000ffff187224 */ /* 0x000fca00078e00ff */
[----:B------:R-:W3:Y:S04]  /*1390*/  LDS.64 R10, [R10+0x2000] ;  /* 0x002000000a0a7984 */ /* 0x000ee80000000a00 */
[----:B-1----:R1:W3:Y:S04]  /*13a0*/  @!P2 LDG.E.EL R20, desc[UR6][R2.64] ;  /* 0x000000060214a981 */ /* 0x0022e8000c2e1900 */
[----:B--2---:R2:W3:Y:S04]  /*13b0*/  @!P2 LDG.E.EL R22, desc[UR6][R4.64] ;  /* 0x000000060416a981 */ /* 0x0044e8000c2e1900 */
[----:B----4-:R4:W3:Y:S01]  /*13c0*/  @!P2 LDG.E.EL R24, desc[UR6][R6.64] ;  /* 0x000000060618a981 */ /* 0x0108e2000c2e1900 */
[----:B------:R-:W-:Y:S01]  /*13d0*/  LEA R12, R27, UR4, 0x3 ;  /* 0x000000041b0c7c11 */ /* 0x000fe2000f8e18ff */
[----:B------:R-:W-:-:S05]  /*13e0*/  IMAD.MOV.U32 R19, RZ, RZ, RZ ;  /* 0x000000ffff137224 */ /* 0x000fca00078e00ff */
[----:B------:R-:W3:Y:S04]  /*13f0*/  LDS.64 R12, [R12+0x2800] ;  /* 0x002800000c0c7984 */ /* 0x000ee80000000a00 */
[----:B-----5:R5:W3:Y:S01]  /*1400*/  @!P2 LDG.E.EL R19, desc[UR6][R8.64] ;  /* 0x000000060813a981 */ /* 0x020ae2000c2e1900 */
[----:B-1----:R-:W-:Y:S01]  /*1410*/  LEA R2, R48, UR4, 0x3 ;  /* 0x0000000430027c11 */ /* 0x002fe2000f8e18ff */
[----:B------:R-:W-:-:S05]  /*1420*/  IMAD.MOV.U32 R26, RZ, RZ, RZ ;  /* 0x000000ffff1a7224 */ /* 0x000fca00078e00ff */
[----:B------:R-:W1:Y:S04]  /*1430*/  LDS.64 R2, [R2+0x3000] ;  /* 0x0030000002027984 */ /* 0x000e680000000a00 */
[----:B---3--:R-:W3:Y:S01]  /*1440*/  @!P2 LDG.E.EL R26, desc[UR6][R10.64] ;  /* 0x000000060a1aa981 */ /* 0x008ee2000c2e1900 */
[----:B--2---:R-:W-:Y:S02]  /*1450*/  LEA R4, R46, UR4, 0x3 ;  /* 0x000000042e047c11 */ /* 0x004fe4000f8e18ff */
[----:B----4-:R-:W-:-:S04]  /*1460*/  CS2R R6, SRZ ;  /* 0x0000000000067805 */ /* 0x010fc8000001ff00 */
[----:B------:R-:W2:Y:S04]  /*1470*/  LDS.64 R4, [R4+0x3800] ;  /* 0x0038000004047984 */ /* 0x000ea80000000a00 */
[----:B0-----:R-:W4:Y:S04]  /*1480*/  @!P2 LDG.E.EL R7, desc[UR6][R12.64] ;  /* 0x000000060c07a981 */ /* 0x001f28000c2e1900 */
[----:B-1----:R0:W4:Y:S01]  /*1490*/  @!P2 LDG.E.EL R6, desc[UR6][R2.64] ;  /* 0x000000060206a981 */ /* 0x002122000c2e1900 */
[----:B-----5:R-:W-:-:S06]  /*14a0*/  IMAD.MOV.U32 R8, RZ, RZ, RZ ;  /* 0x000000ffff087224 */ /* 0x020fcc00078e00ff */
[----:B--2---:R1:W2:Y:S01]  /*14b0*/  @!P2 LDG.E.EL R8, desc[UR6][R4.64] ;  /* 0x000000060408a981 */ /* 0x0042a2000c2e1900 */
[----:B0-----:R-:W-:-:S05]  /*14c0*/  LOP3.LUT R3, R33, 0x1f, RZ, 0xc0, !PT ;  /* 0x0000001f21037812 */ /* 0x001fca00078ec0ff */
[----:B------:R-:W-:Y:S01]  /*14d0*/  IMAD.SHL.U32 R3, R3, 0x20, RZ ;  /* 0x0000002003037824 */ /* 0x000fe200078e00ff */
[----:B-1----:R-:W0:Y:S01]  /*14e0*/  S2R R5, SR_TID.X ;  /* 0x0000000000057919 */ /* 0x002e220000002100 */
[----:B------:R-:W-:Y:S01]  /*14f0*/  BAR.SYNC.DEFER_BLOCKING 0x0 ;  /* 0x0000000000007b1d */ /* 0x000fe20000010000 */
[----:B------:R-:W-:Y:S01]  /*1500*/  FADD R55, R55, R20 ;  /* 0x0000001437377221 */ /* 0x000fe20000000000 */
[----:B------:R-:W-:-:S04]  /*1510*/  FADD R45, R45, R22 ;  /* 0x000000162d2d7221 */ /* 0x000fc80000000000 */
[----:B------:R-:W-:Y:S01]  /*1520*/  FSEL R9, R55, -INF , !P2 ;  /* 0xff80000037097808 */ /* 0x000fe20005000000 */
[----:B------:R-:W-:-:S03]  /*1530*/  FADD R49, R49, R24 ;  /* 0x0000001831317221 */ /* 0x000fc60000000000 */
[----:B------:R-:W-:Y:S02]  /*1540*/  FSETP.NAN.AND P1, PT, R9, R9, PT ;  /* 0x000000090900720b */ /* 0x000fe40003f28000 */
[----:B------:R-:W-:Y:S02]  /*1550*/  FSEL R10, R45, -INF , !P2 ;  /* 0xff8000002d0a7808 */ /* 0x000fe40005000000 */
[----:B------:R-:W-:Y:S02]  /*1560*/  FSEL R2, R49, -INF , !P2 ;  /* 0xff80000031027808 */ /* 0x000fe40005000000 */
[----:B------:R-:W-:Y:S01]  /*1570*/  FSETP.GT.AND P0, PT, R9, R10, PT ;  /* 0x0000000a0900720b */ /* 0x000fe20003f04000 */
[----:B------:R-:W-:-:S06]  /*1580*/  FADD R19, R54, R19 ;  /* 0x0000001336137221 */ /* 0x000fcc0000000000 */
[----:B------:R-:W-:-:S04]  /*1590*/  @!P1 FSEL R9, R9, R10, P0 ;  /* 0x0000000a09099208 */ /* 0x000fc80000000000 */
[C---:B------:R-:W-:Y:S02]  /*15a0*/  FSETP.GT.AND P0, PT, R9.reuse, R2, PT ;  /* 0x000000020900720b */ /* 0x040fe40003f04000 */
[----:B------:R-:W-:Y:S01]  /*15b0*/  FSETP.NAN.AND P1, PT, R9, R9, PT ;  /* 0x000000090900720b */ /* 0x000fe20003f28000 */
[----:B---3--:R-:W-:-:S10]  /*15c0*/  FADD R53, R53, R26 ;  /* 0x0000001a35357221 */ /* 0x008fd40000000000 */
[----:B------:R-:W-:Y:S02]  /*15d0*/  @!P0 FSEL R9, R9, R2, P1 ;  /* 0x0000000209098208 */ /* 0x000fe40000800000 */
[----:B------:R-:W-:Y:S02]  /*15e0*/  FSEL R2, R19, -INF , !P2 ;  /* 0xff80000013027808 */ /* 0x000fe40005000000 */
[C---:B------:R-:W-:Y:S02]  /*15f0*/  FSETP.NAN.AND P1, PT, R9.reuse, R9, PT ;  /* 0x000000090900720b */ /* 0x040fe40003f28000 */
[----:B------:R-:W-:Y:S01]  /*1600*/  FSETP.GT.AND P0, PT, R9, R2, PT ;  /* 0x000000020900720b */ /* 0x000fe20003f04000 */
[----:B----4-:R-:W-:-:S12]  /*1610*/  FADD R21, R52, R7 ;  /* 0x0000000734157221 */ /* 0x010fd80000000000 */
[----:B------:R-:W-:Y:S02]  /*1620*/  @!P0 FSEL R9, R9, R2, P1 ;  /* 0x0000000209098208 */ /* 0x000fe40000800000 */
[----:B------:R-:W-:Y:S02]  /*1630*/  FSEL R2, R53, -INF , !P2 ;  /* 0xff80000035027808 */ /* 0x000fe40005000000 */
[C---:B------:R-:W-:Y:S02]  /*1640*/  FSETP.NAN.AND P1, PT, R9.reuse, R9, PT ;  /* 0x000000090900720b */ /* 0x040fe40003f28000 */
[----:B------:R-:W-:Y:S01]  /*1650*/  FSETP.GT.AND P0, PT, R9, R2, PT ;  /* 0x000000020900720b */ /* 0x000fe20003f04000 */
[----:B------:R-:W-:-:S05]  /*1660*/  FADD R51, R51, R6 ;  /* 0x0000000633337221 */ /* 0x000fca0000000000 */
[----:B------:R-:W-:-:S07]  /*1670*/  FSEL R4, R51, -INF , !P2 ;  /* 0xff80000033047808 */ /* 0x000fce0005000000 */
[----:B------:R-:W-:Y:S01]  /*1680*/  @!P0 FSEL R9, R9, R2, P1 ;  /* 0x0000000209098208 */ /* 0x000fe20000800000 */
[----:B--2---:R-:W-:Y:S01]  /*1690*/  FADD R47, R47, R8 ;  /* 0x000000082f2f7221 */ /* 0x004fe20000000000 */
[----:B------:R-:W-:Y:S02]  /*16a0*/  FSEL R2, R21, -INF , !P2 ;  /* 0xff80000015027808 */ /* 0x000fe40005000000 */
[C---:B------:R-:W-:Y:S02]  /*16b0*/  FSETP.NAN.AND P1, PT, R9.reuse, R9, PT ;  /* 0x000000090900720b */ /* 0x040fe40003f28000 */
[----:B------:R-:W-:-:S13]  /*16c0*/  FSETP.GT.AND P0, PT, R9, R2, PT ;  /* 0x000000020900720b */ /* 0x000fda0003f04000 */
[----:B------:R-:W-:Y:S02]  /*16d0*/  @!P0 FSEL R9, R9, R2, P1 ;  /* 0x0000000209098208 */ /* 0x000fe40000800000 */
[----:B------:R-:W-:Y:S02]  /*16e0*/  FSEL R2, R47, -INF , !P2 ;  /* 0xff8000002f027808 */ /* 0x000fe40005000000 */
[C---:B------:R-:W-:Y:S02]  /*16f0*/  FSETP.GT.AND P0, PT, R9.reuse, R4, PT ;  /* 0x000000040900720b */ /* 0x040fe40003f04000 */
[----:B------:R-:W-:-:S11]  /*1700*/  FSETP.NAN.AND P1, PT, R9, R9, PT ;  /* 0x000000090900720b */ /* 0x000fd60003f28000 */
[----:B------:R-:W-:Y:S02]  /*1710*/  @!P0 FSEL R9, R9, R4, P1 ;  /* 0x0000000409098208 */ /* 0x000fe40000800000 */
[----:B------:R-:W-:Y:S02]  /*1720*/  SHF.R.U32.HI R4, RZ, 0x3, R33 ;  /* 0x00000003ff047819 */ /* 0x000fe40000011621 */
[C---:B------:R-:W-:Y:S02]  /*1730*/  FSETP.GT.AND P0, PT, R9.reuse, R2, PT ;  /* 0x000000020900720b */ /* 0x040fe40003f04000 */
[----:B------:R-:W-:Y:S02]  /*1740*/  FSETP.NAN.AND P3, PT, R9, R9, PT ;  /* 0x000000090900720b */ /* 0x000fe40003f68000 */
[----:B------:R-:W-:Y:S02]  /*1750*/  LOP3.LUT R6, R3, 0x1c, R4, 0xf8, !PT ;  /* 0x0000001c03067812 */ /* 0x000fe400078ef804 */
[----:B------:R-:W-:-:S07]  /*1760*/  ISETP.GE.AND P1, PT, R33, 0x100, PT ;  /* 0x000001002100780c */ /* 0x000fce0003f26270 */
[----:B------:R-:W-:Y:S01]  /*1770*/  @!P0 FSEL R9, R9, R2, P3 ;  /* 0x0000000209098208 */ /* 0x000fe20001800000 */
[----:B0-----:R-:W-:-:S04]  /*1780*/  IMAD.SHL.U32 R2, R5, 0x4, RZ ;  /* 0x0000000405027824 */ /* 0x001fc800078e00ff */
[----:B------:R-:W-:Y:S01]  /*1790*/  STS [R6+UR4], R9 ;  /* 0x0000000906007988 */ /* 0x000fe20008000804 */
[----:B------:R-:W-:Y:S06]  /*17a0*/  BAR.SYNC.DEFER_BLOCKING 0x0 ;  /* 0x0000000000007b1d */ /* 0x000fec0000010000 */
[----:B------:R-:W0:Y:S04]  /*17b0*/  @!P1 LDS R18, [R2+UR4] ;  /* 0x0000000402129984 */ /* 0x000e280008000800 */
[----:B0-----:R-:W0:Y:S01]  /*17c0*/  SHFL.BFLY PT, R5, R18, 0x4, 0x1f ;  /* 0x0c801f0012057f89 */ /* 0x001e2200000e0000 */
[----:B------:R-:W-:-:S02]  /*17d0*/  FSETP.NAN.AND P3, PT, R18, R18, PT ;  /* 0x000000121200720b */ /* 0x000fc40003f68000 */
[----:B0-----:R-:W-:-:S04]  /*17e0*/  FSETP.GT.AND P0, PT, R18, R5, PT ;  /* 0x000000051200720b */ /* 0x001fc80003f04000 */
[----:B------:R-:W-:-:S04]  /*17f0*/  FSEL R5, R18, R5, P0 ;  /* 0x0000000512057208 */ /* 0x000fc80000000000 */
[----:B------:R-:W-:-:S04]  /*1800*/  FSEL R7, R18, R5, P3 ;  /* 0x0000000512077208 */ /* 0x000fc80001800000 */
[C---:B------:R-:W-:Y:S01]  /*1810*/  FSETP.NAN.AND P3, PT, R7.reuse, R7, PT ;  /* 0x000000070700720b */ /* 0x040fe20003f68000 */
[----:B------:R-:W0:Y:S02]  /*1820*/  SHFL.BFLY PT, R4, R7, 0x2, 0x1f ;  /* 0x0c401f0007047f89 */ /* 0x000e2400000e0000 */
[----:B0-----:R-:W-:-:S13]  /*1830*/  FSETP.GT.AND P0, PT, R7, R4, PT ;  /* 0x000000040700720b */ /* 0x001fda0003f04000 */
[----:B------:R-:W-:Y:S02]  /*1840*/  @!P0 FSEL R7, R7, R4, P3 ;  /* 0x0000000407078208 */ /* 0x000fe40001800000 */
[----:B------:R-:W-:Y:S02]  /*1850*/  LOP3.LUT P0, RZ, R33, 0x7, RZ, 0xc0, !PT ;  /* 0x0000000721ff7812 */ /* 0x000fe4000780c0ff */
[----:B------:R-:W-:Y:S01]  /*1860*/  FSETP.NAN.AND P6, PT, R7, R7, PT ;  /* 0x000000070700720b */ /* 0x000fe20003fc8000 */
[----:B------:R-:W0:Y:S01]  /*1870*/  SHFL.BFLY PT, R4, R7, 0x1, 0x1f ;  /* 0x0c201f0007047f89 */ /* 0x000e2200000e0000 */
[----:B------:R-:W-:Y:S02]  /*1880*/  ISETP.LT.AND P0, PT, R33, 0x100, !P0 ;  /* 0x000001002100780c */ /* 0x000fe40004701270 */
[----:B0-----:R-:W-:-:S13]  /*1890*/  FSETP.GT.AND P3, PT, R7, R4, PT ;  /* 0x000000040700720b */ /* 0x001fda0003f64000 */
[----:B------:R-:W-:-:S05]  /*18a0*/  @!P3 SEL R7, R7, R4, P6 ;  /* 0x000000040707b207 */ /* 0x000fca0003000000 */
[----:B------:R-:W-:Y:S01]  /*18b0*/  @P0 STS [R2+UR4], R7 ;  /* 0x0000000702000988 */ /* 0x000fe20008000804 */
[----:B------:R-:W-:Y:S06]  /*18c0*/  BAR.SYNC.DEFER_BLOCKING 0x0 ;  /* 0x0000000000007b1d */ /* 0x000fec0000010000 */
[----:B------:R-:W0:Y:S02]  /*18d0*/  LDS R8, [R3+UR4] ;  /* 0x0000000403087984 */ /* 0x000e240008000800 */
[--C-:B0-----:R-:W-:Y:S01]  /*18e0*/  FADD R4, R55, -R8.reuse ;  /* 0x8000000837047221 */ /* 0x101fe20000000000 */
[--C-:B------:R-:W-:Y:S01]  /*18f0*/  FADD R5, R45, -R8.reuse ;  /* 0x800000082d057221 */ /* 0x100fe20000000000 */
[--C-:B------:R-:W-:Y:S01]  /*1900*/  FADD R7, R49, -R8.reuse ;  /* 0x8000000831077221 */ /* 0x100fe20000000000 */
[--C-:B------:R-:W-:Y:S01]  /*1910*/  FADD R9, R19, -R8.reuse ;  /* 0x8000000813097221 */ /* 0x100fe20000000000 */
[----:B------:R-:W-:Y:S01]  /*1920*/  FMUL R10, R4, 1.4426950216293334961 ;  /* 0x3fb8aa3b040a7820 */ /* 0x000fe20000400000 */
[----:B------:R-:W-:Y:S01]  /*1930*/  FMUL R11, R5, 1.4426950216293334961 ;  /* 0x3fb8aa3b050b7820 */ /* 0x000fe20000400000 */
[----:B------:R-:W-:Y:S01]  /*1940*/  FMUL R12, R7, 1.4426950216293334961 ;  /* 0x3fb8aa3b070c7820 */ /* 0x000fe20000400000 */
[----:B------:R-:W-:Y:S01]  /*1950*/  FMUL R13, R9, 1.4426950216293334961 ;  /* 0x3fb8aa3b090d7820 */ /* 0x000fe20000400000 */
[--C-:B------:R-:W-:Y:S01]  /*1960*/  FADD R7, R53, -R8.reuse ;  /* 0x8000000835077221 */ /* 0x100fe20000000000 */
[----:B------:R-:W-:Y:S01]  /*1970*/  BAR.SYNC.DEFER_BLOCKING 0x0 ;  /* 0x0000000000007b1d */ /* 0x000fe20000010000 */
[----:B------:R-:W-:Y:S01]  /*1980*/  FSETP.GEU.AND P6, PT, R10, -126, PT ;  /* 0xc2fc00000a00780b */ /* 0x000fe20003fce000 */
[--C-:B------:R-:W-:Y:S01]  /*1990*/  FADD R9, R21, -R8.reuse ;  /* 0x8000000815097221 */ /* 0x100fe20000000000 */
[----:B------:R-:W-:Y:S01]  /*19a0*/  FSETP.GEU.AND P3, PT, R11, -126, PT ;  /* 0xc2fc00000b00780b */ /* 0x000fe20003f6e000 */
[----:B------:R-:W-:Y:S01]  /*19b0*/  FMUL R18, R7, 1.4426950216293334961 ;  /* 0x3fb8aa3b07127820 */ /* 0x000fe20000400000 */
[--C-:B------:R-:W-:Y:S01]  /*19c0*/  FADD R7, R51, -R8.reuse ;  /* 0x8000000833077221 */ /* 0x100fe20000000000 */
[----:B------:R-:W-:Y:S01]  /*19d0*/  FMUL R19, R9, 1.4426950216293334961 ;  /* 0x3fb8aa3b09137820 */ /* 0x000fe20000400000 */
[----:B------:R-:W-:-:S02]  /*19e0*/  FADD R8, R47, -R8 ;  /* 0x800000082f087221 */ /* 0x000fc40000000000 */
[----:B------:R-:W-:-:S05]  /*19f0*/  FMUL R7, R7, 1.4426950216293334961 ;  /* 0x3fb8aa3b07077820 */ /* 0x000fca0000400000 */
[----:B------:R-:W-:Y:S02]  /*1a00*/  @!P6 FMUL R10, R10, 0.5 ;  /* 0x3f0000000a0ae820 */ /* 0x000fe40000400000 */
[----:B------:R-:W-:Y:S02]  /*1a10*/  @!P3 FMUL R11, R11, 0.5 ;  /* 0x3f0000000b0bb820 */ /* 0x000fe40000400000 */
[----:B------:R-:W0:Y:S08]  /*1a20*/  MUFU.EX2 R5, R10 ;  /* 0x0000000a00057308 */ /* 0x000e300000000800 */
[----:B------:R-:W1:Y:S01]  /*1a30*/  MUFU.EX2 R4, R11 ;  /* 0x0000000b00047308 */ /* 0x000e620000000800 */
[----:B0-----:R-:W-:Y:S01]  /*1a40*/  @!P6 FMUL R5, R5, R5 ;  /* 0x000000050505e220 */ /* 0x001fe20000400000 */
[----:B------:R-:W-:Y:S01]  /*1a50*/  FSETP.GEU.AND P6, PT, R12, -126, PT ;  /* 0xc2fc00000c00780b */ /* 0x000fe20003fce000 */
[----:B-1----:R-:W-:Y:S01]  /*1a60*/  @!P3 FMUL R4, R4, R4 ;  /* 0x000000040404b220 */ /* 0x002fe20000400000 */
[----:B------:R-:W-:-:S11]  /*1a70*/  FSETP.GEU.AND P3, PT, R13, -126, PT ;  /* 0xc2fc00000d00780b */ /* 0x000fd60003f6e000 */
[----:B------:R-:W-:-:S04]  /*1a80*/  @!P6 FMUL R12, R12, 0.5 ;  /* 0x3f0000000c0ce820 */ /* 0x000fc80000400000 */
[----:B------:R-:W0:Y:S01]  /*1a90*/  MUFU.EX2 R10, R12 ;  /* 0x0000000c000a7308 */ /* 0x000e220000000800 */
[----:B------:R-:W-:-:S07]  /*1aa0*/  @!P3 FMUL R13, R13, 0.5 ;  /* 0x3f0000000d0db820 */ /* 0x000fce0000400000 */
[----:B------:R1:W2:Y:S01]  /*1ab0*/  MUFU.EX2 R11, R13 ;  /* 0x0000000d000b7308 */ /* 0x0002a20000000800 */
[----:B0-----:R-:W-:Y:S01]  /*1ac0*/  @!P6 FMUL R10, R10, R10 ;  /* 0x0000000a0a0ae220 */ /* 0x001fe20000400000 */
[----:B------:R-:W-:Y:S01]  /*1ad0*/  FSETP.GEU.AND P6, PT, R18, -126, PT ;  /* 0xc2fc00001200780b */ /* 0x000fe20003fce000 */
[----:B-1----:R-:W-:Y:S01]  /*1ae0*/  FMUL R13, R8, 1.4426950216293334961 ;  /* 0x3fb8aa3b080d7820 */ /* 0x002fe20000400000 */
[----:B--2---:R-:W-:Y:S01]  /*1af0*/  @!P3 FMUL R11, R11, R11 ;  /* 0x0000000b0b0bb220 */ /* 0x004fe20000400000 */
[----:B------:R-:W-:-:S10]  /*1b00*/  FSETP.GEU.AND P3, PT, R19, -126, PT ;  /* 0xc2fc00001300780b */ /* 0x000fd40003f6e000 */
[----:B------:R-:W-:-:S04]  /*1b10*/  @!P6 FMUL R18, R18, 0.5 ;  /* 0x3f0000001212e820 */ /* 0x000fc80000400000 */
[----:B------:R-:W0:Y:S01]  /*1b20*/  MUFU.EX2 R9, R18 ;  /* 0x0000001200097308 */ /* 0x000e220000000800 */
[----:B------:R-:W-:-:S07]  /*1b30*/  @!P3 FMUL R19, R19, 0.5 ;  /* 0x3f0000001313b820 */ /* 0x000fce0000400000 */
[----:B------:R1:W2:Y:S01]  /*1b40*/  MUFU.EX2 R12, R19 ;  /* 0x00000013000c7308 */ /* 0x0002a20000000800 */
[----:B0-----:R-:W-:Y:S01]  /*1b50*/  @!P6 FMUL R9, R9, R9 ;  /* 0x000000090909e220 */ /* 0x001fe20000400000 */
[----:B------:R-:W-:Y:S01]  /*1b60*/  FSETP.GEU.AND P6, PT, R7, -126, PT ;  /* 0xc2fc00000700780b */ /* 0x000fe20003fce000 */
[----:B-1----:R-:W-:-:S04]  /*1b70*/  FADD R19, R5, R4 ;  /* 0x0000000405137221 */ /* 0x002fc80000000000 */
[----:B------:R-:W-:Y:S01]  /*1b80*/  FADD R20, R10, R19 ;  /* 0x000000130a147221 */ /* 0x000fe20000000000 */
[----:B--2---:R-:W-:Y:S01]  /*1b90*/  @!P3 FMUL R12, R12, R12 ;  /* 0x0000000c0c0cb220 */ /* 0x004fe20000400000 */
[----:B------:R-:W-:Y:S02]  /*1ba0*/  FSETP.GEU.AND P3, PT, R13, -126, PT ;  /* 0xc2fc00000d00780b */ /* 0x000fe40003f6e000 */
[----:B------:R-:W-:-:S04]  /*1bb0*/  FADD R20, R11, R20 ;  /* 0x000000140b147221 */ /* 0x000fc80000000000 */
[----:B------:R-:W-:Y:S01]  /*1bc0*/  @!P6 FMUL R7, R7, 0.5 ;  /* 0x3f0000000707e820 */ /* 0x000fe20000400000 */
[----:B------:R-:W-:-:S03]  /*1bd0*/  FADD R19, R9, R20 ;  /* 0x0000001409137221 */ /* 0x000fc60000000000 */
[----:B------:R-:W0:Y:S01]  /*1be0*/  MUFU.EX2 R8, R7 ;  /* 0x0000000700087308 */ /* 0x000e220000000800 */
[----:B------:R-:W-:Y:S02]  /*1bf0*/  FADD R19, R12, R19 ;  /* 0x000000130c137221 */ /* 0x000fe40000000000 */
[----:B------:R-:W-:-:S05]  /*1c00*/  @!P3 FMUL R13, R13, 0.5 ;  /* 0x3f0000000d0db820 */ /* 0x000fca0000400000 */
[----:B------:R-:W1:Y:S01]  /*1c10*/  MUFU.EX2 R18, R13 ;  /* 0x0000000d00127308 */ /* 0x000e620000000800 */
[----:B0-----:R-:W-:-:S04]  /*1c20*/  @!P6 FMUL R8, R8, R8 ;  /* 0x000000080808e220 */ /* 0x001fc80000400000 */
[----:B------:R-:W-:Y:S01]  /*1c30*/  FADD R19, R8, R19 ;  /* 0x0000001308137221 */ /* 0x000fe20000000000 */
[----:B-1----:R-:W-:-:S04]  /*1c40*/  @!P3 FMUL R18, R18, R18 ;  /* 0x000000121212b220 */ /* 0x002fc80000400000 */
[----:B------:R-:W-:-:S05]  /*1c50*/  FADD R19, R18, R19 ;  /* 0x0000001312137221 */ /* 0x000fca0000000000 */
[----:B------:R-:W-:-:S05]  /*1c60*/  SEL R19, R19, RZ, !P2 ;  /* 0x000000ff13137207 */ /* 0x000fca0005000000 */
[----:B------:R0:W-:Y:S01]  /*1c70*/  STS [R6+UR4], R19 ;  /* 0x0000001306007988 */ /* 0x0001e20008000804 */
[----:B------:R-:W-:Y:S01]  /*1c80*/  BAR.SYNC.DEFER_BLOCKING 0x0 ;  /* 0x0000000000007b1d */ /* 0x000fe20000010000 */
[----:B0-----:R-:W-:Y:S01]  /*1c90*/  SHF.R.U32.HI R6, RZ, 0x5, R33 ;  /* 0x00000005ff067819 */ /* 0x001fe20000011621 */
[----:B------:R-:W-:-:S05]  /*1ca0*/  IMAD.SHL.U32 R33, R33, 0x40, RZ ;  /* 0x0000004021217824 */ /* 0x000fca00078e00ff */
[----:B------:R-:W-:Y:S01]  /*1cb0*/  LOP3.LUT R33, R33, 0x7c0, RZ, 0xc0, !PT ;  /* 0x000007c021217812 */ /* 0x000fe200078ec0ff */
[----:B------:R-:W0:Y:S04]  /*1cc0*/  @!P1 LDS R0, [R2+UR4] ;  /* 0x0000000402009984 */ /* 0x000e280008000800 */
[----:B0-----:R-:W0:Y:S02]  /*1cd0*/  SHFL.BFLY PT, R7, R0, 0x4, 0x1f ;  /* 0x0c801f0000077f89 */ /* 0x001e2400000e0000 */
[----:B0-----:R-:W-:Y:S01]  /*1ce0*/  FADD R7, R0, R7 ;  /* 0x0000000700077221 */ /* 0x001fe20000000000 */
[----:B------:R-:W-:-:S04]  /*1cf0*/  SHF.R.U32.HI R0, RZ, 0x2, R2 ;  /* 0x00000002ff007819 */ /* 0x000fc80000011602 */
[----:B------:R-:W0:Y:S01]  /*1d00*/  SHFL.BFLY PT, R20, R7, 0x2, 0x1f ;  /* 0x0c401f0007147f89 */ /* 0x000e2200000e0000 */
[----:B------:R-:W-:Y:S01]  /*1d10*/  LOP3.LUT R0, R0, 0xf0, RZ, 0xc0, !PT ;  /* 0x000000f000007812 */ /* 0x000fe200078ec0ff */
[----:B0-----:R-:W-:Y:S01]  /*1d20*/  FADD R20, R7, R20 ;  /* 0x0000001407147221 */ /* 0x001fe20000000000 */
[----:B------:R-:W-:-:S04]  /*1d30*/  LOP3.LUT R7, R6, 0x6, RZ, 0xc0, !PT ;  /* 0x0000000606077812 */ /* 0x000fc800078ec0ff */
[----:B------:R-:W0:Y:S01]  /*1d40*/  SHFL.BFLY PT, R13, R20, 0x1, 0x1f ;  /* 0x0c201f00140d7f89 */ /* 0x000e2200000e0000 */
[----:B------:R-:W-:Y:S02]  /*1d50*/  LEA.HI R32, R32, R7, RZ, 0x1b ;  /* 0x0000000720207211 */ /* 0x000fe400078fd8ff */
[----:B------:R-:W-:-:S03]  /*1d60*/  LEA.HI R7, R33, UR4, RZ, 0x1e ;  /* 0x0000000421077c11 */ /* 0x000fc6000f8ff0ff */
[----:B------:R-:W-:-:S04]  /*1d70*/  IMAD.IADD R32, R33, 0x1, R32 ;  /* 0x0000000121207824 */ /* 0x000fc800078e0220 */
[----:B------:R-:W-:Y:S02]  /*1d80*/  IMAD R7, R32, 0x4, R7 ;  /* 0x0000000420077824 */ /* 0x000fe400078e0207 */
[----:B0-----:R-:W-:-:S05]  /*1d90*/  FADD R13, R20, R13 ;  /* 0x0000000d140d7221 */ /* 0x001fca0000000000 */
[----:B------:R0:W-:Y:S01]  /*1da0*/  @P0 STS [R2+UR4], R13 ;  /* 0x0000000d02000988 */ /* 0x0001e20008000804 */
[----:B------:R-:W-:Y:S01]  /*1db0*/  BAR.SYNC.DEFER_BLOCKING 0x0 ;  /* 0x0000000000007b1d */ /* 0x000fe20000010000 */
[----:B0-----:R-:W-:-:S05]  /*1dc0*/  LOP3.LUT R2, R2, 0x3fc, RZ, 0xc0, !PT ;  /* 0x000003fc02027812 */ /* 0x001fca00078ec0ff */
[----:B------:R0:W1:Y:S02]  /*1dd0*/  LDS R19, [R3+UR4] ;  /* 0x0000000403137984 */ /* 0x0000640008000800 */
[----:B0-----:R-:W-:Y:S01]  /*1de0*/  VIADD R3, R0, UR4 ;  /* 0x0000000400037c36 */ /* 0x001fe20008000000 */
[----:B------:R-:W-:-:S03]  /*1df0*/  LOP3.LUT R0, R2, 0x400, RZ, 0xfc, !PT ;  /* 0x0000040002007812 */ /* 0x000fc600078efcff */
[----:B------:R-:W-:Y:S01]  /*1e00*/  IMAD R3, R2, 0x4, R3 ;  /* 0x0000000402037824 */ /* 0x000fe200078e0203 */
[----:B------:R-:W-:Y:S01]  /*1e10*/  BAR.SYNC.DEFER_BLOCKING 0x0 ;  /* 0x0000000000007b1d */ /* 0x000fe20000010000 */
[----:B------:R-:W-:-:S04]  /*1e20*/  SHF.R.U32.HI R0, RZ, 0x2, R0 ;  /* 0x00000002ff007819 */ /* 0x000fc80000011600 */
[----:B------:R-:W-:Y:S02]  /*1e30*/  LOP3.LUT R0, R0, 0x1f0, RZ, 0xc0, !PT ;  /* 0x000001f000007812 */ /* 0x000fe400078ec0ff */
[C---:B-1----:R-:W-:Y:S02]  /*1e40*/  FSETP.GT.AND P0, PT, |R19|.reuse, 8.50705917302346158658e+37, PT ;  /* 0x7e8000001300780b */ /* 0x042fe40003f04200 */
[----:B------:R-:W-:-:S11]  /*1e50*/  FSETP.GEU.AND P1, PT, |R19|, 1.175494350822287508e-38, PT ;  /* 0x008000001300780b */ /* 0x000fd60003f2e200 */
[----:B------:R-:W-:Y:S01]  /*1e60*/  @P0 FMUL R19, R19, 0.25 ;  /* 0x3e80000013130820 */ /* 0x000fe20000400000 */
[----:B------:R-:W-:Y:S01]  /*1e70*/  @P0 FMUL R5, R5, 0.25 ;  /* 0x3e80000005050820 */ /* 0x000fe20000400000 */
[----:B------:R-:W-:Y:S01]  /*1e80*/  @P0 FMUL R4, R4, 0.25 ;  /* 0x3e80000004040820 */ /* 0x000fe20000400000 */
[----:B------:R-:W-:Y:S01]  /*1e90*/  @P0 FMUL R10, R10, 0.25 ;  /* 0x3e8000000a0a0820 */ /* 0x000fe20000400000 */
[----:B------:R-:W-:Y:S01]  /*1ea0*/  @!P1 FMUL R19, R19, 16777216 ;  /* 0x4b80000013139820 */ /* 0x000fe20000400000 */
[----:B------:R-:W-:Y:S01]  /*1eb0*/  @P0 FMUL R11, R11, 0.25 ;  /* 0x3e8000000b0b0820 */ /* 0x000fe20000400000 */
[----:B------:R-:W-:Y:S01]  /*1ec0*/  @P0 FMUL R9, R9, 0.25 ;  /* 0x3e80000009090820 */ /* 0x000fe20000400000 */
[----:B------:R-:W-:Y:S01]  /*1ed0*/  @P0 FMUL R12, R12, 0.25 ;  /* 0x3e8000000c0c0820 */ /* 0x000fe20000400000 */
[----:B------:R-:W-:Y:S01]  /*1ee0*/  @P0 FMUL R8, R8, 0.25 ;  /* 0x3e80000008080820 */ /* 0x000fe20000400000 */
[----:B------:R-:W-:Y:S01]  /*1ef0*/  @P0 FMUL R18, R18, 0.25 ;  /* 0x3e80000012120820 */ /* 0x000fe20000400000 */
[----:B------:R-:W0:Y:S01]  /*1f00*/  MUFU.RCP R19, R19 ;  /* 0x0000001300137308 */ /* 0x000e220000001000 */
[----:B------:R-:W-:Y:S01]  /*1f10*/  @!P1 FMUL R5, R5, 16777216 ;  /* 0x4b80000005059820 */ /* 0x000fe20000400000 */
[----:B------:R-:W-:Y:S01]  /*1f20*/  @!P1 FMUL R4, R4, 16777216 ;  /* 0x4b80000004049820 */ /* 0x000fe20000400000 */
[----:B------:R-:W-:Y:S01]  /*1f30*/  @!P1 FMUL R10, R10, 16777216 ;  /* 0x4b8000000a0a9820 */ /* 0x000fe20000400000 */
[----:B------:R-:W-:Y:S01]  /*1f40*/  @!P1 FMUL R11, R11, 16777216 ;  /* 0x4b8000000b0b9820 */ /* 0x000fe20000400000 */
[----:B------:R-:W-:Y:S01]  /*1f50*/  @!P1 FMUL R9, R9, 16777216 ;  /* 0x4b80000009099820 */ /* 0x000fe20000400000 */
[----:B------:R-:W-:Y:S01]  /*1f60*/  @!P1 FMUL R12, R12, 16777216 ;  /* 0x4b8000000c0c9820 */ /* 0x000fe20000400000 */
[----:B------:R-:W-:Y:S01]  /*1f70*/  @!P1 FMUL R8, R8, 16777216 ;  /* 0x4b80000008089820 */ /* 0x000fe20000400000 */
[----:B------:R-:W-:Y:S01]  /*1f80*/  @!P1 FMUL R18, R18, 16777216 ;  /* 0x4b80000012129820 */ /* 0x000fe20000400000 */
[C---:B0-----:R-:W-:Y:S01]  /*1f90*/  FMUL R5, R19.reuse, R5 ;  /* 0x0000000513057220 */ /* 0x041fe20000400000 */
[C---:B------:R-:W-:Y:S01]  /*1fa0*/  FMUL R4, R19.reuse, R4 ;  /* 0x0000000413047220 */ /* 0x040fe20000400000 */
[C---:B------:R-:W-:Y:S01]  /*1fb0*/  FMUL R10, R19.reuse, R10 ;  /* 0x0000000a130a7220 */ /* 0x040fe20000400000 */
[C---:B------:R-:W-:Y:S01]  /*1fc0*/  FMUL R11, R19.reuse, R11 ;  /* 0x0000000b130b7220 */ /* 0x040fe20000400000 */
[C---:B------:R-:W-:Y:S01]  /*1fd0*/  FMUL R9, R19.reuse, R9 ;  /* 0x0000000913097220 */ /* 0x040fe20000400000 */
[C---:B------:R-:W-:Y:S01]  /*1fe0*/  FMUL R12, R19.reuse, R12 ;  /* 0x0000000c130c7220 */ /* 0x040fe20000400000 */
[C---:B------:R-:W-:Y:S01]  /*1ff0*/  FMUL R8, R19.reuse, R8 ;  /* 0x0000000813087220 */ /* 0x040fe20000400000 */
[----:B------:R-:W-:Y:S01]  /*2000*/  FMUL R18, R19, R18 ;  /* 0x0000001213127220 */ /* 0x000fe20000400000 */
[----:B------:R0:W-:Y:S04]  /*2010*/  STS [R7], R5 ;  /* 0x0000000507007388 */ /* 0x0001e80000000800 */
[----:B------:R-:W-:Y:S04]  /*2020*/  STS [R7+0x20], R4 ;  /* 0x0000200407007388 */ /* 0x000fe80000000800 */
[----:B------:R-:W-:Y:S01]  /*2030*/  STS [R7+0x40], R10 ;  /* 0x0000400a07007388 */ /* 0x000fe20000000800 */
[----:B0-----:R-:W-:-:S03]  /*2040*/  VIADD R5, R0, UR4 ;  /* 0x0000000400057c36 */ /* 0x001fc60008000000 */
[----:B------:R-:W-:Y:S01]  /*2050*/  STS [R7+0x60], R11 ;  /* 0x0000600b07007388 */ /* 0x000fe20000000800 */
[----:B------:R-:W-:-:S03]  /*2060*/  IMAD R5, R2, 0x4, R5 ;  /* 0x0000000402057824 */ /* 0x000fc600078e0205 */
[----:B------:R-:W-:Y:S04]  /*2070*/  STS [R7+0x80], R9 ;  /* 0x0000800907007388 */ /* 0x000fe80000000800 */
[----:B------:R-:W-:Y:S04]  /*2080*/  STS [R7+0xa0], R12 ;  /* 0x0000a00c07007388 */ /* 0x000fe80000000800 */
[----:B------:R-:W-:Y:S04]  /*2090*/  STS [R7+0xc0], R8 ;  /* 0x0000c00807007388 */ /* 0x000fe80000000800 */
[----:B------:R-:W-:Y:S01]  /*20a0*/  STS [R7+0xe0], R18 ;  /* 0x0000e01207007388 */ /* 0x000fe20000000800 */
[----:B------:R-:W-:Y:S06]  /*20b0*/  BAR.SYNC.DEFER_BLOCKING 0x0 ;  /* 0x0000000000007b1d */ /* 0x000fec0000010000 */
[----:B------:R-:W0:Y:S04]  /*20c0*/  LDS.128 R20, [R3] ;  /* 0x0000000003147984 */ /* 0x000e280000000c00 */
[----:B0-----:R0:W-:Y:S01]  /*20d0*/  @!P4 STG.E.128 desc[UR6][R16.64], R20 ;  /* 0x000000141000c986 */ /* 0x0011e2000c101d06 */
[----:B------:R-:W-:Y:S05]  /*20e0*/  @P5 EXIT ;  /* 0x000000000000594d */ /* 0x000fea0003800000 */
[----:B------:R-:W0:Y:S04]  /*20f0*/  LDS.128 R4, [R5+0x1000] ;  /* 0x0010000005047984 */ /* 0x000e280000000c00 */
[----:B0-----:R-:W-:Y:S01]  /*2100*/  STG.E.128 desc[UR6][R14.64], R4 ;  /* 0x000000040e007986 */ /* 0x001fe2000c101d06 */
[----:B------:R-:W-:Y:S05]  /*2110*/  EXIT ;  /* 0x000000000000794d */ /* 0x000fea0003800000 */
.L_x_1:
[----:B------:R-:W-:-:S00]  /*2120*/  BRA `(.L_x_1) ;  /* 0xfffffffc00fc7947 */ /* 0x000fc0000383ffff */
[----:B------:R-:W-:-:S00]  /*2130*/  NOP ;  /* 0x0000000000007918 */ /* 0x000fc00000000000 */
        /* <DEDUP_REMOVED lines=12> */
.L_x_2:


//--------------------- .nv.global.init           --------------------------
	.section	.nv.global.init,"aw",@progbits
.nv.global.init:
	.type		assertFunc_0,@object
	.size		assertFunc_0,(assertMessage_0 - assertFunc_0)
assertFunc_0:
        /*0000*/ 	.byte	0x75, 0x6e, 0x6b, 0x6e, 0x6f, 0x77, 0x6e, 0x00
	.type		assertMessage_0,@object
	.size		assertMessage_0,(assertFile_0 - assertMessage_0)
assertMessage_0:
        /*0008*/ 	.byte	0x69, 0x6e, 0x64, 0x65, 0x78, 0x20, 0x6f, 0x75, 0x74, 0x20, 0x6f, 0x66, 0x20, 0x62, 0x6f, 0x75
        /*0018*/ 	.byte	0x6e, 0x64, 0x73, 0x3a, 0x20, 0x30, 0x20, 0x3c, 0x3d, 0x20, 0x74, 0x6d, 0x70, 0x35, 0x20, 0x3c
        /*0028*/ 	.byte	0x20, 0x32, 0x32, 0x35, 0x00
	.type		assertFile_0,@object
	.size		assertFile_0,(.L_1 - assertFile_0)
assertFile_0:
        /*002d*/ 	.byte	0x69, 0x6e, 0x64, 0x75, 0x63, 0x74, 0x6f, 0x72, 0x5f, 0x63, 0x61, 0x63, 0x68, 0x65, 0x2f, 0x68
        /*003d*/ 	.byte	0x36, 0x2f, 0x63, 0x68, 0x36, 0x70, 0x6a, 0x72, 0x71, 0x68, 0x67, 0x6e, 0x6a, 0x6a, 0x74, 0x79
        /*004d*/ 	.byte	0x6e, 0x70, 0x6d, 0x7a, 0x72, 0x63, 0x79, 0x36, 0x6f, 0x67, 0x77, 0x6f, 0x6f, 0x34, 0x68, 0x69
        /*005d*/ 	.byte	0x33, 0x37, 0x70, 0x75, 0x71, 0x63, 0x78, 0x79, 0x32, 0x61, 0x73, 0x65, 0x6d, 0x73, 0x37, 0x64
        /*006d*/ 	.byte	0x65, 0x6d, 0x79, 0x78, 0x6c, 0x67, 0x2e, 0x70, 0x79, 0x00
.L_1:


//--------------------- .nv.shared.triton_per_fused__softmax_add_4 --------------------------
	.section	.nv.shared.triton_per_fused__softmax_add_4,"aw",@nobits
	.sectionflags	@""
	.align	16
	.zero		1024


//--------------------- .nv.constant0.triton_per_fused__softmax_add_4 --------------------------
	.section	.nv.constant0.triton_per_fused__softmax_add_4,"a",@progbits
	.sectionflags	@""
	.align	4
.nv.constant0.triton_per_fused__softmax_add_4:
	.zero		560


//--------------------- SYMBOLS --------------------------

	.type		__assertfail,@function
